	.target	sm_90a

	.elftype	@"ET_EXEC"


//--------------------- .note.nv.tkinfo           --------------------------
	.section	.note.nv.tkinfo,"",@"SHT_NOTE"
	.sectionflags	@"SHF_NOTE_NV_TKINFO"
	.tkinfo
        /*0018*/ 	.word	0x00000002
        /*0030*/ 	.string	""
        /*0030*/ 	.string	"ptxas"
        /*0030*/ 	.string	"Cuda compilation tools, release 13.0, V13.0.88"
        /*0030*/ 	.string	"Build cuda_13.0.r13.0/compiler.36424714_0"
        /*0030*/ 	.string	"-v  -suppress-debug-info  -lineinfo  -arch sm_90a "



//--------------------- .note.nv.cuinfo           --------------------------
	.section	.note.nv.cuinfo,"",@"SHT_NOTE"
	.sectionflags	@"SHF_NOTE_NV_CUINFO"
        /*0018*/ 	.short	0x0002
        /*001a*/ 	.short	0x005a
        /*001c*/ 	.short	0x0082
	.zero		2


//--------------------- .nv.info                  --------------------------
	.section	.nv.info,"",@"SHT_CUDA_INFO"
	.align	4


	//----- nvinfo : EIATTR_REGCOUNT
	.align		4
        /*0000*/ 	.byte	0x04, 0x2f
        /*0002*/ 	.short	(.L_2 - .L_1)
	.align		4
.L_1:
        /*0004*/ 	.word	index@(attn_fwd)
        /*0008*/ 	.word	0x000000f0


	//----- nvinfo : EIATTR_FRAME_SIZE
	.align		4
.L_2:
        /*000c*/ 	.byte	0x04, 0x11
        /*000e*/ 	.short	(.L_4 - .L_3)
	.align		4
.L_3:
        /*0010*/ 	.word	index@(attn_fwd)
        /*0014*/ 	.word	0x00000000


	//----- nvinfo : EIATTR_MIN_STACK_SIZE
	.align		4
.L_4:
        /*0018*/ 	.byte	0x04, 0x12
        /*001a*/ 	.short	(.L_6 - .L_5)
	.align		4
.L_5:
        /*001c*/ 	.word	index@(attn_fwd)
        /*0020*/ 	.word	0x00000000
.L_6:


//--------------------- .nv.compat                --------------------------
	.section	.nv.compat,"",@"SHT_CUDA_COMPAT_INFO"
	.align	4
        /*0000*/ 	.byte	0x02, 0x09, 0x01, 0x00, 0x02, 0x02, 0x01, 0x00, 0x02, 0x05, 0x05, 0x00, 0x03, 0x07, 0x01, 0x01
        /*0010*/ 	.byte	0x02, 0x03, 0x00, 0x00, 0x02, 0x06, 0x01, 0x00, 0x04, 0x0b, 0x08, 0x00, 0x00, 0x00, 0x00, 0x00
        /*0020*/ 	.byte	0x00, 0x00, 0x00, 0x00


//--------------------- .nv.info.attn_fwd         --------------------------
	.section	.nv.info.attn_fwd,"",@"SHT_CUDA_INFO"
	.sectionflags	@""
	.align	4


	//----- nvinfo : EIATTR_CUDA_API_VERSION
	.align		4
        /*0000*/ 	.byte	0x04, 0x37
        /*0002*/ 	.short	(.L_8 - .L_7)
.L_7:
        /*0004*/ 	.word	0x00000082


	//----- nvinfo : EIATTR_KPARAM_INFO
	.align		4
.L_8:
        /*0008*/ 	.byte	0x04, 0x17
        /*000a*/ 	.short	(.L_10 - .L_9)
.L_9:
        /*000c*/ 	.word	0x00000000
        /*0010*/ 	.short	0x0019
        /*0012*/ 	.short	0x0080
        /*0014*/ 	.byte	0x00, 0xf4, 0x21, 0x00


	//----- nvinfo : EIATTR_KPARAM_INFO
	.align		4
.L_10:
        /*0018*/ 	.byte	0x04, 0x17
        /*001a*/ 	.short	(.L_12 - .L_11)
.L_11:
        /*001c*/ 	.word	0x00000000
        /*0020*/ 	.short	0x0018
        /*0022*/ 	.short	0x0078
        /*0024*/ 	.byte	0x00, 0xf4, 0x21, 0x00


	//----- nvinfo : EIATTR_KPARAM_INFO
	.align		4
.L_12:
        /*0028*/ 	.byte	0x04, 0x17
        /*002a*/ 	.short	(.L_14 - .L_13)
.L_13:
        /*002c*/ 	.word	0x00000000
        /*0030*/ 	.short	0x0017
        /*0032*/ 	.short	0x0070
        /*0034*/ 	.byte	0x00, 0xf0, 0x11, 0x00


	//----- nvinfo : EIATTR_KPARAM_INFO
	.align		4
.L_14:
        /*0038*/ 	.byte	0x04, 0x17
        /*003a*/ 	.short	(.L_16 - .L_15)
.L_15:
        /*003c*/ 	.word	0x00000000
        /*0040*/ 	.short	0x0016
        /*0042*/ 	.short	0x006c
        /*0044*/ 	.byte	0x00, 0xf0, 0x11, 0x00


	//----- nvinfo : EIATTR_KPARAM_INFO
	.align		4
.L_16:
        /*0048*/ 	.byte	0x04, 0x17
        /*004a*/ 	.short	(.L_18 - .L_17)
.L_17:
        /*004c*/ 	.word	0x00000000
        /*0050*/ 	.short	0x0015
        /*0052*/ 	.short	0x0068
        /*0054*/ 	.byte	0x00, 0xf0, 0x11, 0x00


	//----- nvinfo : EIATTR_KPARAM_INFO
	.align		4
.L_18:
        /*0058*/ 	.byte	0x04, 0x17
        /*005a*/ 	.short	(.L_20 - .L_19)
.L_19:
        /*005c*/ 	.word	0x00000000
        /*0060*/ 	.short	0x0014
        /*0062*/ 	.short	0x0064
        /*0064*/ 	.byte	0x00, 0xf0, 0x11, 0x00


	//----- nvinfo : EIATTR_KPARAM_INFO
	.align		4
.L_20:
        /*0068*/ 	.byte	0x04, 0x17
        /*006a*/ 	.short	(.L_22 - .L_21)
.L_21:
        /*006c*/ 	.word	0x00000000
        /*0070*/ 	.short	0x0013
        /*0072*/ 	.short	0x0060
        /*0074*/ 	.byte	0x00, 0xf0, 0x11, 0x00


	//----- nvinfo : EIATTR_KPARAM_INFO
	.align		4
.L_22:
        /*0078*/ 	.byte	0x04, 0x17
        /*007a*/ 	.short	(.L_24 - .L_23)
.L_23:
        /*007c*/ 	.word	0x00000000
        /*0080*/ 	.short	0x0012
        /*0082*/ 	.short	0x005c
        /*0084*/ 	.byte	0x00, 0xf0, 0x11, 0x00


	//----- nvinfo : EIATTR_KPARAM_INFO
	.align		4
.L_24:
        /*0088*/ 	.byte	0x04, 0x17
        /*008a*/ 	.short	(.L_26 - .L_25)
.L_25:
        /*008c*/ 	.word	0x00000000
        /*0090*/ 	.short	0x0011
        /*0092*/ 	.short	0x0058
        /*0094*/ 	.byte	0x00, 0xf0, 0x11, 0x00


	//----- nvinfo : EIATTR_KPARAM_INFO
	.align		4
.L_26:
        /*0098*/ 	.byte	0x04, 0x17
        /*009a*/ 	.short	(.L_28 - .L_27)
.L_27:
        /*009c*/ 	.word	0x00000000
        /*00a0*/ 	.short	0x0010
        /*00a2*/ 	.short	0x0054
        /*00a4*/ 	.byte	0x00, 0xf0, 0x11, 0x00


	//----- nvinfo : EIATTR_KPARAM_INFO
	.align		4
.L_28:
        /*00a8*/ 	.byte	0x04, 0x17
        /*00aa*/ 	.short	(.L_30 - .L_29)
.L_29:
        /*00ac*/ 	.word	0x00000000
        /*00b0*/ 	.short	0x000f
        /*00b2*/ 	.short	0x0050
        /*00b4*/ 	.byte	0x00, 0xf0, 0x11, 0x00


	//----- nvinfo : EIATTR_KPARAM_INFO
	.align		4
.L_30:
        /*00b8*/ 	.byte	0x04, 0x17
        /*00ba*/ 	.short	(.L_32 - .L_31)
.L_31:
        /*00bc*/ 	.word	0x00000000
        /*00c0*/ 	.short	0x000e
        /*00c2*/ 	.short	0x004c
        /*00c4*/ 	.byte	0x00, 0xf0, 0x11, 0x00


	//----- nvinfo : EIATTR_KPARAM_INFO
	.align		4
.L_32:
        /*00c8*/ 	.byte	0x04, 0x17
        /*00ca*/ 	.short	(.L_34 - .L_33)
.L_33:
        /*00cc*/ 	.word	0x00000000
        /*00d0*/ 	.short	0x000d
        /*00d2*/ 	.short	0x0048
        /*00d4*/ 	.byte	0x00, 0xf0, 0x11, 0x00


	//----- nvinfo : EIATTR_KPARAM_INFO
	.align		4
.L_34:
        /*00d8*/ 	.byte	0x04, 0x17
        /*00da*/ 	.short	(.L_36 - .L_35)
.L_35:
        /*00dc*/ 	.word	0x00000000
        /*00e0*/ 	.short	0x000c
        /*00e2*/ 	.short	0x0044
        /*00e4*/ 	.byte	0x00, 0xf0, 0x11, 0x00


	//----- nvinfo : EIATTR_KPARAM_INFO
	.align		4
.L_36:
        /*00e8*/ 	.byte	0x04, 0x17
        /*00ea*/ 	.short	(.L_38 - .L_37)
.L_37:
        /*00ec*/ 	.word	0x00000000
        /*00f0*/ 	.short	0x000b
        /*00f2*/ 	.short	0x0040
        /*00f4*/ 	.byte	0x00, 0xf0, 0x11, 0x00


	//----- nvinfo : EIATTR_KPARAM_INFO
	.align		4
.L_38:
        /*00f8*/ 	.byte	0x04, 0x17
        /*00fa*/ 	.short	(.L_40 - .L_39)
.L_39:
        /*00fc*/ 	.word	0x00000000
        /*0100*/ 	.short	0x000a
        /*0102*/ 	.short	0x003c
        /*0104*/ 	.byte	0x00, 0xf0, 0x11, 0x00


	//----- nvinfo : EIATTR_KPARAM_INFO
	.align		4
.L_40:
        /*0108*/ 	.byte	0x04, 0x17
        /*010a*/ 	.short	(.L_42 - .L_41)
.L_41:
        /*010c*/ 	.word	0x00000000
        /*0110*/ 	.short	0x0009
        /*0112*/ 	.short	0x0038
        /*0114*/ 	.byte	0x00, 0xf0, 0x11, 0x00


	//----- nvinfo : EIATTR_KPARAM_INFO
	.align		4
.L_42:
        /*0118*/ 	.byte	0x04, 0x17
        /*011a*/ 	.short	(.L_44 - .L_43)
.L_43:
        /*011c*/ 	.word	0x00000000
        /*0120*/ 	.short	0x0008
        /*0122*/ 	.short	0x0034
        /*0124*/ 	.byte	0x00, 0xf0, 0x11, 0x00


	//----- nvinfo : EIATTR_KPARAM_INFO
	.align		4
.L_44:
        /*0128*/ 	.byte	0x04, 0x17
        /*012a*/ 	.short	(.L_46 - .L_45)
.L_45:
        /*012c*/ 	.word	0x00000000
        /*0130*/ 	.short	0x0007
        /*0132*/ 	.short	0x0030
        /*0134*/ 	.byte	0x00, 0xf0, 0x11, 0x00


	//----- nvinfo : EIATTR_KPARAM_INFO
	.align		4
.L_46:
        /*0138*/ 	.byte	0x04, 0x17
        /*013a*/ 	.short	(.L_48 - .L_47)
.L_47:
        /*013c*/ 	.word	0x00000000
        /*0140*/ 	.short	0x0006
        /*0142*/ 	.short	0x002c
        /*0144*/ 	.byte	0x00, 0xf0, 0x11, 0x00


	//----- nvinfo : EIATTR_KPARAM_INFO
	.align		4
.L_48:
        /*0148*/ 	.byte	0x04, 0x17
        /*014a*/ 	.short	(.L_50 - .L_49)
.L_49:
        /*014c*/ 	.word	0x00000000
        /*0150*/ 	.short	0x0005
        /*0152*/ 	.short	0x0028
        /*0154*/ 	.byte	0x00, 0xf0, 0x11, 0x00


	//----- nvinfo : EIATTR_KPARAM_INFO
	.align		4
.L_50:
        /*0158*/ 	.byte	0x04, 0x17
        /*015a*/ 	.short	(.L_52 - .L_51)
.L_51:
        /*015c*/ 	.word	0x00000000
        /*0160*/ 	.short	0x0004
        /*0162*/ 	.short	0x0020
        /*0164*/ 	.byte	0x00, 0xf4, 0x21, 0x00


	//----- nvinfo : EIATTR_KPARAM_INFO
	.align		4
.L_52:
        /*0168*/ 	.byte	0x04, 0x17
        /*016a*/ 	.short	(.L_54 - .L_53)
.L_53:
        /*016c*/ 	.word	0x00000000
        /*0170*/ 	.short	0x0003
        /*0172*/ 	.short	0x0018
        /*0174*/ 	.byte	0x00, 0xf4, 0x21, 0x00


	//----- nvinfo : EIATTR_KPARAM_INFO
	.align		4
.L_54:
        /*0178*/ 	.byte	0x04, 0x17
        /*017a*/ 	.short	(.L_56 - .L_55)
.L_55:
        /*017c*/ 	.word	0x00000000
        /*0180*/ 	.short	0x0002
        /*0182*/ 	.short	0x0010
        /*0184*/ 	.byte	0x00, 0xf4, 0x21, 0x00


	//----- nvinfo : EIATTR_KPARAM_INFO
	.align		4
.L_56:
        /*0188*/ 	.byte	0x04, 0x17
        /*018a*/ 	.short	(.L_58 - .L_57)
.L_57:
        /*018c*/ 	.word	0x00000000
        /*0190*/ 	.short	0x0001
        /*0192*/ 	.short	0x0008
        /*0194*/ 	.byte	0x00, 0xf4, 0x21, 0x00


	//----- nvinfo : EIATTR_KPARAM_INFO
	.align		4
.L_58:
        /*0198*/ 	.byte	0x04, 0x17
        /*019a*/ 	.short	(.L_60 - .L_59)
.L_59:
        /*019c*/ 	.word	0x00000000
        /*01a0*/ 	.short	0x0000
        /*01a2*/ 	.short	0x0000
        /*01a4*/ 	.byte	0x00, 0xf4, 0x21, 0x00


	//----- nvinfo : EIATTR_SPARSE_MMA_MASK
	.align		4
.L_60:
        /*01a8*/ 	.byte	0x03, 0x50
        /*01aa*/ 	.short	0x0000


	//----- nvinfo : EIATTR_MAXREG_COUNT
	.align		4
        /*01ac*/ 	.byte	0x03, 0x1b
        /*01ae*/ 	.short	0x00ff


	//----- nvinfo : EIATTR_NUM_BARRIERS
	.align		4
        /*01b0*/ 	.byte	0x02, 0x4c
        /*01b2*/ 	.byte	0x01
	.zero		1


	//----- nvinfo : EIATTR_MERCURY_ISA_VERSION
	.align		4
        /*01b4*/ 	.byte	0x03, 0x5f
        /*01b6*/ 	.short	0x0101


	//----- nvinfo : EIATTR_COOP_GROUP_MASK_REGIDS
	.align		4
        /*01b8*/ 	.byte	0x04, 0x29
        /*01ba*/ 	.short	(.L_62 - .L_61)


	//   ....[0]....
.L_61:
        /*01bc*/ 	.word	0xffffffff


	//   ....[1]....
        /*01c0*/ 	.word	0xffffffff


	//   ....[2]....
        /*01c4*/ 	.word	0xffffffff


	//   ....[3]....
        /*01c8*/ 	.word	0xffffffff


	//   ....[4]....
        /*01cc*/ 	.word	0xffffffff


	//   ....[5]....
        /*01d0*/ 	.word	0xffffffff


	//   ....[6]....
        /*01d4*/ 	.word	0xffffffff


	//   ....[7]....
        /*01d8*/ 	.word	0xffffffff


	//----- nvinfo : EIATTR_COOP_GROUP_INSTR_OFFSETS
	.align		4
.L_62:
        /*01dc*/ 	.byte	0x04, 0x28
        /*01de*/ 	.short	(.L_64 - .L_63)


	//   ....[0]....
.L_63:
        /*01e0*/ 	.word	0x000021e0


	//   ....[1]....
        /*01e4*/ 	.word	0x00002290


	//   ....[2]....
        /*01e8*/ 	.word	0x00002bd0


	//   ....[3]....
        /*01ec*/ 	.word	0x00002bf0


	//   ....[4]....
        /*01f0*/ 	.word	0x00004060


	//   ....[5]....
        /*01f4*/ 	.word	0x00004070


	//   ....[6]....
        /*01f8*/ 	.word	0x00004100


	//   ....[7]....
        /*01fc*/ 	.word	0x00004110


	//----- nvinfo : EIATTR_EXIT_INSTR_OFFSETS
	.align		4
.L_64:
        /*0200*/ 	.byte	0x04, 0x1c
        /*0202*/ 	.short	(.L_66 - .L_65)


	//   ....[0]....
.L_65:
        /*0204*/ 	.word	0x00004df0


	//   ....[1]....
        /*0208*/ 	.word	0x00004e20


	//----- nvinfo : EIATTR_REQNTID
	.align		4
.L_66:
        /*020c*/ 	.byte	0x04, 0x10
        /*020e*/ 	.short	(.L_68 - .L_67)
.L_67:
        /*0210*/ 	.word	0x00000080
        /*0214*/ 	.word	0x00000001
        /*0218*/ 	.word	0x00000001


	//----- nvinfo : EIATTR_CBANK_PARAM_SIZE
	.align		4
.L_68:
        /*021c*/ 	.byte	0x03, 0x19
        /*021e*/ 	.short	0x0088


	//----- nvinfo : EIATTR_PARAM_CBANK
	.align		4
        /*0220*/ 	.byte	0x04, 0x0a
        /*0222*/ 	.short	(.L_70 - .L_69)
	.align		4
.L_69:
        /*0224*/ 	.word	index@(.nv.constant0.attn_fwd)
        /*0228*/ 	.short	0x0210
        /*022a*/ 	.short	0x0088


	//----- nvinfo : EIATTR_SW_WAR
	.align		4
.L_70:
        /*022c*/ 	.byte	0x04, 0x36
        /*022e*/ 	.short	(.L_72 - .L_71)
.L_71:
        /*0230*/ 	.word	0x00000008
.L_72:


//--------------------- .nv.callgraph             --------------------------
	.section	.nv.callgraph,"",@"SHT_CUDA_CALLGRAPH"
	.align	4
	.sectionentsize	8
	.align		4
        /*0000*/ 	.word	0x00000000
	.align		4
        /*0004*/ 	.word	0xffffffff
	.align		4
        /*0008*/ 	.word	0x00000000
	.align		4
        /*000c*/ 	.word	0xfffffffe
	.align		4
        /*0010*/ 	.word	0x00000000
	.align		4
        /*0014*/ 	.word	0xfffffffd
	.align		4
        /*0018*/ 	.word	0x00000000
	.align		4
        /*001c*/ 	.word	0xfffffffc


//--------------------- .nv.constant4             --------------------------
	.section	.nv.constant4,"a",@progbits
	.align	8
	.align		8
.nv.constant4:
        /*0000*/ 	.dword	_$_str


//--------------------- .text.attn_fwd            --------------------------
	.section	.text.attn_fwd,"ax",@progbits
	.align	128
        .global         attn_fwd
        .type           attn_fwd,@function
        .size           attn_fwd,(.L_x_3 - attn_fwd)
        .other          attn_fwd,@"STO_CUDA_ENTRY STV_DEFAULT"
attn_fwd:
.text.attn_fwd:
[----:B------:R-:W-:Y:S01]  /*0000*/  LDC R1, c[0x0][0x28] ;  /* 0x00000a00ff017b82 */ /* 0x000fe20000000800 */
[----:B------:R-:W0:Y:S07]  /*0010*/  S2R R142, SR_CTAID.X ;  /* 0x00000000008e7919 */ /* 0x000e2e0000002500 */
[----:B------:R-:W1:Y:S01]  /*0020*/  S2UR UR6, SR_CTAID.Y ;  /* 0x00000000000679c3 */ /* 0x000e620000002600 */
[----:B------:R-:W-:Y:S01]  /*0030*/  ULDC.64 UR4, c[0x0][0x240] ;  /* 0x0000900000047ab9 */ /* 0x000fe20000000a00 */
[----:B------:R-:W-:Y:S01]  /*0040*/  ULDC.64 UR10, c[0x0][0x208] ;  /* 0x00008200000a7ab9 */ /* 0x000fe20000000a00 */
[----:B------:R-:W2:Y:S05]  /*0050*/  S2R R16, SR_TID.X ;  /* 0x0000000000107919 */ /* 0x000eaa0000002100 */
[----:B------:R-:W3:Y:S08]  /*0060*/  LDC R4, c[0x0][0x248] ;  /* 0x00009200ff047b82 */ /* 0x000ef00000000800 */
[----:B------:R-:W4:Y:S01]  /*0070*/  LDC.64 R10, c[0x0][0x210] ;  /* 0x00008400ff0a7b82 */ /* 0x000f220000000a00 */
[----:B-1----:R-:W-:-:S04]  /*0080*/  UIMAD UR4, UR6, UR4, URZ ;  /* 0x00000004060472a4 */ /* 0x002fc8000f8e023f */
[----:B------:R-:W-:Y:S01]  /*0090*/  USHF.L.U32 UR7, UR4, 0x1, URZ ;  /* 0x0000000104077899 */ /* 0x000fe2000800063f */
[----:B0-----:R-:W-:Y:S01]  /*00a0*/  IMAD.SHL.U32 R142, R142, 0x20, RZ ;  /* 0x000000208e8e7824 */ /* 0x001fe200078e00ff */
[----:B--2---:R-:W-:-:S04]  /*00b0*/  SHF.R.U32.HI R3, RZ, 0x5, R16 ;  /* 0x00000005ff037819 */ /* 0x004fc80000011610 */
[----:B------:R-:W-:Y:S02]  /*00c0*/  LOP3.LUT R0, R142, 0x1f, R16, 0xf8, !PT ;  /* 0x0000001f8e007812 */ /* 0x000fe400078ef810 */
[----:B------:R-:W-:-:S03]  /*00d0*/  SGXT.U32 R3, R3, 0x2 ;  /* 0x000000020303781a */ /* 0x000fc60000000000 */
[----:B------:R-:W-:Y:S01]  /*00e0*/  IMAD R2, R0, UR5, RZ ;  /* 0x0000000500027c24 */ /* 0x000fe2000f8e02ff */
[----:B------:R-:W-:Y:S01]  /*00f0*/  UIMAD.WIDE UR4, UR4, 0x2, URZ ;  /* 0x00000002040478a5 */ /* 0x000fe2000f8e023f */
[----:B---3--:R-:W-:Y:S02]  /*0100*/  IMAD R5, R3, R4, RZ ;  /* 0x0000000403057224 */ /* 0x008fe400078e02ff */
[----:B------:R-:W-:Y:S02]  /*0110*/  IMAD.SHL.U32 R3, R2, 0x2, RZ ;  /* 0x0000000202037824 */ /* 0x000fe400078e00ff */
[----:B------:R-:W-:Y:S02]  /*0120*/  IMAD R7, R4, 0x4, R5 ;  /* 0x0000000404077824 */ /* 0x000fe400078e0205 */
[----:B------:R-:W-:Y:S01]  /*0130*/  IMAD.HI R2, R2, 0x2, RZ ;  /* 0x0000000202027827 */ /* 0x000fe200078e02ff */
[----:B----4-:R-:W-:-:S03]  /*0140*/  IADD3 R8, P0, P1, R3, UR7, R10 ;  /* 0x0000000703087c10 */ /* 0x010fc6000f91e00a */
[----:B------:R-:W-:Y:S01]  /*0150*/  IMAD R9, R4, 0x4, R7 ;  /* 0x0000000404097824 */ /* 0x000fe200078e0207 */
[----:B------:R-:W-:Y:S02]  /*0160*/  IADD3.X R12, R2, UR5, R11, P0, P1 ;  /* 0x00000005020c7c10 */ /* 0x000fe400087e240b */
[-C--:B------:R-:W-:Y:S01]  /*0170*/  LEA R2, P0, R5, R8.reuse, 0x1 ;  /* 0x0000000805027211 */ /* 0x080fe200078008ff */
[----:B------:R-:W-:Y:S01]  /*0180*/  IMAD R10, R4, 0x4, R9 ;  /* 0x00000004040a7824 */ /* 0x000fe200078e0209 */
[-C--:B------:R-:W-:Y:S02]  /*0190*/  LEA R4, P1, R7, R8.reuse, 0x1 ;  /* 0x0000000807047211 */ /* 0x080fe400078208ff */
[-C--:B------:R-:W-:Y:S02]  /*01a0*/  LEA R6, P2, R9, R8.reuse, 0x1 ;  /* 0x0000000809067211 */ /* 0x080fe400078408ff */
[----:B------:R-:W-:Y:S02]  /*01b0*/  LEA R8, P3, R10, R8, 0x1 ;  /* 0x000000080a087211 */ /* 0x000fe400078608ff */
[----:B------:R-:W-:-:S02]  /*01c0*/  LEA.HI.X.SX32 R3, R5, R12, 0x1, P0 ;  /* 0x0000000c05037211 */ /* 0x000fc400000f0eff */
[-C--:B------:R-:W-:Y:S02]  /*01d0*/  LEA.HI.X.SX32 R5, R7, R12.reuse, 0x1, P1 ;  /* 0x0000000c07057211 */ /* 0x080fe400008f0eff */
[-C--:B------:R-:W-:Y:S02]  /*01e0*/  LEA.HI.X.SX32 R7, R9, R12.reuse, 0x1, P2 ;  /* 0x0000000c09077211 */ /* 0x080fe400010f0eff */
[----:B------:R-:W-:Y:S01]  /*01f0*/  LEA.HI.X.SX32 R9, R10, R12, 0x1, P3 ;  /* 0x0000000c0a097211 */ /* 0x000fe200018f0eff */
[----:B------:R0:W2:Y:S04]  /*0200*/  LDG.E.U16 R3, desc[UR10][R2.64] ;  /* 0x0000000a02037981 */ /* 0x0000a8000c1e1500 */
[----:B------:R-:W3:Y:S04]  /*0210*/  LDG.E.U16 R7, desc[UR10][R6.64] ;  /* 0x0000000a06077981 */ /* 0x000ee8000c1e1500 */
[----:B------:R-:W4:Y:S04]  /*0220*/  LDG.E.U16 R4, desc[UR10][R4.64] ;  /* 0x0000000a04047981 */ /* 0x000f28000c1e1500 */
[----:B------:R-:W5:Y:S01]  /*0230*/  LDG.E.U16 R9, desc[UR10][R8.64] ;  /* 0x0000000a08097981 */ /* 0x000f62000c1e1500 */
[----:B------:R-:W1:Y:S01]  /*0240*/  S2UR UR5, SR_CgaCtaId ;  /* 0x00000000000579c3 */ /* 0x000e620000008800 */
[----:B------:R-:W-:Y:S01]  /*0250*/  SHF.R.S32.HI R10, RZ, 0x6, R16 ;  /* 0x00000006ff0a7819 */ /* 0x000fe20000011410 */
[----:B------:R-:W-:-:S03]  /*0260*/  VIADD R141, R142, 0x20 ;  /* 0x000000208e8d7836 */ /* 0x000fc60000000000 */
[----:B------:R-:W-:Y:S01]  /*0270*/  SGXT R10, R10, 0x1 ;  /* 0x000000010a0a781a */ /* 0x000fe20000000200 */
[----:B------:R-:W-:Y:S01]  /*0280*/  IMAD.SHL.U32 R144, R16, 0x2, RZ ;  /* 0x0000000210907824 */ /* 0x000fe200078e00ff */
[----:B------:R-:W-:Y:S01]  /*0290*/  UMOV UR4, 0x400 ;  /* 0x0000040000047882 */ /* 0x000fe20000000000 */
[----:B------:R-:W-:Y:S02]  /*02a0*/  ISETP.GE.AND P0, PT, R141, 0x1, PT ;  /* 0x000000018d00780c */ /* 0x000fe40003f06270 */
[----:B------:R-:W-:-:S04]  /*02b0*/  LOP3.LUT R11, R10, 0x90, RZ, 0xc0, !PT ;  /* 0x000000900a0b7812 */ /* 0x000fc800078ec0ff */
[----:B------:R-:W-:-:S04]  /*02c0*/  LOP3.LUT R140, R11, 0x7e, R144, 0x78, !PT ;  /* 0x0000007e0b8c7812 */ /* 0x000fc800078e7890 */
[----:B0-----:R-:W-:Y:S01]  /*02d0*/  LOP3.LUT R2, R140, 0x20, RZ, 0x3c, !PT ;  /* 0x000000208c027812 */ /* 0x001fe200078e3cff */
[----:B-1----:R-:W-:Y:S01]  /*02e0*/  ULEA UR5, UR5, UR4, 0x18 ;  /* 0x0000000405057291 */ /* 0x002fe2000f8ec03f */
[----:B------:R-:W-:Y:S01]  /*02f0*/  IMAD.MOV.U32 R32, RZ, RZ, -0x800000 ;  /* 0xff800000ff207424 */ /* 0x000fe200078e00ff */
[----:B------:R-:W-:Y:S01]  /*0300*/  CS2R R12, SRZ ;  /* 0x00000000000c7805 */ /* 0x000fe2000001ff00 */
[----:B------:R-:W-:Y:S01]  /*0310*/  IMAD.MOV.U32 R106, RZ, RZ, 0x3f800000 ;  /* 0x3f800000ff6a7424 */ /* 0x000fe200078e00ff */
[----:B------:R-:W-:Y:S01]  /*0320*/  CS2R R14, SRZ ;  /* 0x00000000000e7805 */ /* 0x000fe2000001ff00 */
[----:B------:R-:W-:Y:S01]  /*0330*/  IMAD.MOV.U32 R158, RZ, RZ, 0x3f800000 ;  /* 0x3f800000ff9e7424 */ /* 0x000fe200078e00ff */
[----:B------:R-:W-:Y:S01]  /*0340*/  CS2R R10, SRZ ;  /* 0x00000000000a7805 */ /* 0x000fe2000001ff00 */
[----:B------:R-:W-:Y:S02]  /*0350*/  IMAD.MOV.U32 R33, RZ, RZ, -0x800000 ;  /* 0xff800000ff217424 */ /* 0x000fe400078e00ff */
[----:B--2---:R0:W-:Y:S04]  /*0360*/  STS.U16 [R140+UR5+0x1000], R3 ;  /* 0x001000038c007988 */ /* 0x0041e80008000405 */
[----:B---3--:R-:W-:Y:S04]  /*0370*/  STS.U16 [R140+UR5+0x1200], R7 ;  /* 0x001200078c007988 */ /* 0x008fe80008000405 */
[----:B----4-:R1:W-:Y:S04]  /*0380*/  STS.U16 [R2+UR5+0x1100], R4 ;  /* 0x0011000402007988 */ /* 0x0103e80008000405 */
[----:B-----5:R2:W-:Y:S01]  /*0390*/  STS.U16 [R2+UR5+0x1300], R9 ;  /* 0x0013000902007988 */ /* 0x0205e20008000405 */
[C---:B0-----:R-:W-:Y:S01]  /*03a0*/  IMAD.SHL.U32 R3, R16.reuse, 0x8, RZ ;  /* 0x0000000810037824 */ /* 0x041fe200078e00ff */
[----:B-1----:R-:W-:-:S02]  /*03b0*/  LOP3.LUT R4, R16, 0x10, RZ, 0xc0, !PT ;  /* 0x0000001010047812 */ /* 0x002fc400078ec0ff */
[----:B--2---:R-:W-:Y:S02]  /*03c0*/  CS2R R8, SRZ ;  /* 0x0000000000087805 */ /* 0x004fe4000001ff00 */
[----:B------:R-:W-:Y:S01]  /*03d0*/  LOP3.LUT R2, R16, 0x20, RZ, 0xc0, !PT ;  /* 0x0000002010027812 */ /* 0x000fe200078ec0ff */
[----:B------:R-:W-:Y:S06]  /*03e0*/  @!P0 BRA `(.L_x_0) ;  /* 0x0000003c00908947 */ /* 0x000fec0003800000 */
[----:B------:R-:W-:Y:S01]  /*03f0*/  SHF.R.U32.HI R5, RZ, 0x2, R16 ;  /* 0x00000002ff057819 */ /* 0x000fe20000011610 */
[----:B------:R-:W0:Y:S01]  /*0400*/  LDC.64 R108, c[0x0][0x250] ;  /* 0x00009400ff6c7b82 */ /* 0x000e220000000a00 */
[----:B------:R-:W-:Y:S01]  /*0410*/  SHF.R.U32.HI R2, RZ, 0x1, R2 ;  /* 0x00000001ff027819 */ /* 0x000fe20000011602 */
[----:B------:R-:W-:Y:S01]  /*0420*/  ULDC UR4, c[0x0][0x258] ;  /* 0x0000960000047ab9 */ /* 0x000fe20000000800 */
[----:B------:R-:W-:Y:S01]  /*0430*/  SGXT.U32 R5, R5, 0x3 ;  /* 0x000000030505781a */ /* 0x000fe20000000000 */
[----:B------:R-:W-:Y:S01]  /*0440*/  ULDC.64 UR8, c[0x0][0x218] ;  /* 0x0000860000087ab9 */ /* 0x000fe20000000a00 */
[--C-:B------:R-:W-:Y:S01]  /*0450*/  SHF.R.S32.HI R6, RZ, 0x2, R16.reuse ;  /* 0x00000002ff067819 */ /* 0x100fe20000011410 */
[----:B------:R-:W-:Y:S01]  /*0460*/  IMAD.MOV.U32 R163, RZ, RZ, -0x800000 ;  /* 0xff800000ffa37424 */ /* 0x000fe200078e00ff */
[----:B------:R-:W-:Y:S01]  /*0470*/  LOP3.LUT R142, R142, R2, R5, 0xfe, !PT ;  /* 0x000000028e8e7212 */ /* 0x000fe200078efe05 */
[----:B------:R-:W1:Y:S01]  /*0480*/  LDC.64 R106, c[0x0][0x260] ;  /* 0x00009800ff6a7b82 */ /* 0x000e620000000a00 */
[----:B------:R-:W-:Y:S01]  /*0490*/  SGXT R6, R6, 0x1 ;  /* 0x000000010606781a */ /* 0x000fe20000000200 */
[----:B------:R-:W-:Y:S01]  /*04a0*/  IMAD.MOV.U32 R149, RZ, RZ, RZ ;  /* 0x000000ffff957224 */ /* 0x000fe200078e00ff */
[----:B------:R-:W-:Y:S01]  /*04b0*/  LOP3.LUT R5, R144, 0x10, RZ, 0xc0, !PT ;  /* 0x0000001090057812 */ /* 0x000fe200078ec0ff */
[----:B------:R-:W-:Y:S01]  /*04c0*/  IMAD.MOV.U32 R147, RZ, RZ, RZ ;  /* 0x000000ffff937224 */ /* 0x000fe200078e00ff */
[----:B------:R-:W-:Y:S01]  /*04d0*/  LOP3.LUT R2, R16, 0x7, RZ, 0xc0, !PT ;  /* 0x0000000710027812 */ /* 0x000fe200078ec0ff */
[----:B------:R-:W-:Y:S01]  /*04e0*/  IMAD.MOV.U32 R158, RZ, RZ, 0x3f800000 ;  /* 0x3f800000ff9e7424 */ /* 0x000fe200078e00ff */
[----:B------:R-:W-:Y:S01]  /*04f0*/  LOP3.LUT R8, R6, 0x90, RZ, 0xc0, !PT ;  /* 0x0000009006087812 */ /* 0x000fe200078ec0ff */
[----:B------:R-:W2:Y:S01]  /*0500*/  LDC R41, c[0x0][0x268] ;  /* 0x00009a00ff297b82 */ /* 0x000ea20000000800 */
[----:B------:R-:W-:Y:S01]  /*0510*/  LOP3.LUT R6, R5, 0x20, R16, 0xf8, !PT ;  /* 0x0000002005067812 */ /* 0x000fe200078ef810 */
[C---:B------:R-:W-:Y:S01]  /*0520*/  IMAD R9, R2.reuse, 0x110, RZ ;  /* 0x0000011002097824 */ /* 0x040fe200078e02ff */
[----:B------:R-:W-:Y:S01]  /*0530*/  LEA R5, R2, UR5, 0x6 ;  /* 0x0000000502057c11 */ /* 0x000fe2000f8e30ff */
[----:B------:R-:W-:Y:S01]  /*0540*/  ULDC UR7, c[0x0][0x238] ;  /* 0x00008e0000077ab9 */ /* 0x000fe20000000800 */
[----:B------:R-:W-:-:S02]  /*0550*/  LOP3.LUT R3, R6, 0x30, R3, 0x78, !PT ;  /* 0x0000003006037812 */ /* 0x000fc400078e7803 */
[----:B------:R-:W-:Y:S01]  /*0560*/  LEA R6, R4, R5, 0x5 ;  /* 0x0000000504067211 */ /* 0x000fe200078e28ff */
[----:B0-----:R-:W-:Y:S01]  /*0570*/  IMAD R108, R108, UR6, RZ ;  /* 0x000000066c6c7c24 */ /* 0x001fe2000f8e02ff */
[C---:B------:R-:W-:Y:S02]  /*0580*/  LOP3.LUT R143, R16.reuse, 0x3, RZ, 0xc0, !PT ;  /* 0x00000003108f7812 */ /* 0x040fe400078ec0ff */
[----:B------:R-:W-:Y:S01]  /*0590*/  LOP3.LUT R2, R16, 0xf, RZ, 0xc0, !PT ;  /* 0x0000000f10027812 */ /* 0x000fe200078ec0ff */
[----:B------:R-:W-:Y:S01]  /*05a0*/  IMAD.IADD R145, R3, 0x1, R6 ;  /* 0x0000000103917824 */ /* 0x000fe200078e0206 */
[----:B------:R-:W-:Y:S01]  /*05b0*/  SHF.R.U32.HI R6, RZ, 0x4, R16 ;  /* 0x00000004ff067819 */ /* 0x000fe20000011610 */
[----:B------:R-:W-:Y:S01]  /*05c0*/  IMAD R7, R143, 0x20, R8 ;  /* 0x000000208f077824 */ /* 0x000fe200078e0208 */
[----:B------:R-:W-:Y:S01]  /*05d0*/  LEA R146, R4, UR5, 0x4 ;  /* 0x0000000504927c11 */ /* 0x000fe2000f8e20ff */
[----:B------:R-:W-:Y:S01]  /*05e0*/  IMAD R3, R2, UR4, RZ ;  /* 0x0000000402037c24 */ /* 0x000fe2000f8e02ff */
[----:B------:R-:W-:Y:S01]  /*05f0*/  SGXT.U32 R6, R6, 0x3 ;  /* 0x000000030606781a */ /* 0x000fe20000000000 */
[----:B------:R-:W-:Y:S01]  /*0600*/  IMAD.SHL.U32 R2, R108, 0x2, RZ ;  /* 0x000000026c027824 */ /* 0x000fe200078e00ff */
[--C-:B------:R-:W-:Y:S01]  /*0610*/  LOP3.LUT R7, R7, 0x10, R144.reuse, 0x78, !PT ;  /* 0x0000001007077812 */ /* 0x100fe200078e7890 */
[----:B------:R-:W-:Y:S01]  /*0620*/  IMAD.SHL.U32 R5, R3, 0x2, RZ ;  /* 0x0000000203057824 */ /* 0x000fe200078e00ff */
[----:B------:R-:W-:Y:S01]  /*0630*/  LOP3.LUT R144, R9, 0x30, R144, 0x78, !PT ;  /* 0x0000003009907812 */ /* 0x000fe200078e7890 */
[----:B------:R-:W-:Y:S01]  /*0640*/  IMAD R8, R6, R109, RZ ;  /* 0x0000006d06087224 */ /* 0x000fe200078e02ff */
[C---:B------:R-:W-:Y:S01]  /*0650*/  LEA.HI R6, R16.reuse, 0x78, RZ, 0x1c ;  /* 0x0000007810067811 */ /* 0x040fe200078fe0ff */
[----:B------:R-:W-:Y:S01]  /*0660*/  IMAD.HI R3, R3, 0x2, RZ ;  /* 0x0000000203037827 */ /* 0x000fe200078e02ff */
[----:B------:R-:W-:Y:S01]  /*0670*/  IADD3 R9, P0, P1, R5, UR8, R2 ;  /* 0x0000000805097c10 */ /* 0x000fe2000f91e002 */
[----:B------:R-:W-:Y:S01]  /*0680*/  UMOV UR4, URZ ;  /* 0x0000003f00047c82 */ /* 0x000fe20008000000 */
[C---:B------:R-:W-:Y:S01]  /*0690*/  LEA.HI R2, R16.reuse, 0x38, RZ, 0x1c ;  /* 0x0000003810027811 */ /* 0x040fe200078fe0ff */
[----:B------:R-:W-:Y:S01]  /*06a0*/  IMAD R10, R109, 0x8, R8 ;  /* 0x000000086d0a7824 */ /* 0x000fe200078e0208 */
[----:B------:R-:W-:Y:S01]  /*06b0*/  LOP3.LUT R4, R16, 0x7f, RZ, 0xc0, !PT ;  /* 0x0000007f10047812 */ /* 0x000fe200078ec0ff */
[----:B------:R-:W-:Y:S01]  /*06c0*/  IMAD.HI R108, R108, 0x2, RZ ;  /* 0x000000026c6c7827 */ /* 0x000fe200078e02ff */
[----:B------:R-:W-:-:S02]  /*06d0*/  LEA R160, P3, R8, R9, 0x1 ;  /* 0x0000000908a07211 */ /* 0x000fc400078608ff */
[----:B------:R-:W-:Y:S01]  /*06e0*/  LEA R102, P4, R10, R9, 0x1 ;  /* 0x000000090a667211 */ /* 0x000fe200078808ff */
[----:B------:R-:W-:Y:S01]  /*06f0*/  IMAD R12, R109, 0x8, R10 ;  /* 0x000000086d0c7824 */ /* 0x000fe200078e020a */
[----:B------:R-:W-:Y:S01]  /*0700*/  IADD3.X R11, R3, UR9, R108, P0, P1 ;  /* 0x00000009030b7c10 */ /* 0x000fe200087e246c */
[----:B------:R-:W-:Y:S01]  /*0710*/  IMAD R3, R2, R109, RZ ;  /* 0x0000006d02037224 */ /* 0x000fe200078e02ff */
[----:B------:R-:W-:Y:S01]  /*0720*/  ULDC.64 UR8, c[0x0][0x220] ;  /* 0x0000880000087ab9 */ /* 0x000fe20000000a00 */
[C---:B------:R-:W-:Y:S01]  /*0730*/  IMAD R14, R109.reuse, 0x8, R12 ;  /* 0x000000086d0e7824 */ /* 0x040fe200078e020c */
[----:B------:R-:W-:Y:S01]  /*0740*/  LEA.HI.X.SX32 R161, R8, R11, 0x1, P3 ;  /* 0x0000000b08a17211 */ /* 0x000fe200018f0eff */
[----:B------:R-:W-:Y:S01]  /*0750*/  IMAD R5, R6, R109, RZ ;  /* 0x0000006d06057224 */ /* 0x000fe200078e02ff */
[----:B------:R-:W-:Y:S01]  /*0760*/  LEA.HI.X.SX32 R103, R10, R11, 0x1, P4 ;  /* 0x0000000b0a677211 */ /* 0x000fe200020f0eff */
[----:B------:R-:W-:Y:S01]  /*0770*/  IMAD R2, R109, 0x8, R14 ;  /* 0x000000086d027824 */ /* 0x000fe200078e020e */
[-C--:B------:R-:W-:Y:S01]  /*0780*/  LEA R96, P3, R12, R9.reuse, 0x1 ;  /* 0x000000090c607211 */ /* 0x080fe200078608ff */
[----:B------:R-:W-:Y:S01]  /*0790*/  IMAD.IADD R146, R7, 0x1, R146 ;  /* 0x0000000107927824 */ /* 0x000fe200078e0292 */
[----:B------:R-:W-:Y:S01]  /*07a0*/  LEA R94, P4, R14, R9, 0x1 ;  /* 0x000000090e5e7211 */ /* 0x000fe200078808ff */
[C---:B------:R-:W-:Y:S01]  /*07b0*/  IMAD R6, R109.reuse, 0x8, R2 ;  /* 0x000000086d067824 */ /* 0x040fe200078e0202 */
[-C--:B------:R-:W-:Y:S01]  /*07c0*/  LEA.HI.X.SX32 R97, R12, R11.reuse, 0x1, P3 ;  /* 0x0000000b0c617211 */ /* 0x080fe200018f0eff */
[----:B-1----:R-:W-:Y:S01]  /*07d0*/  IMAD R106, R106, UR6, RZ ;  /* 0x000000066a6a7c24 */ /* 0x002fe2000f8e02ff */
[----:B------:R-:W-:Y:S01]  /*07e0*/  LEA.HI.X.SX32 R95, R14, R11, 0x1, P4 ;  /* 0x0000000b0e5f7211 */ /* 0x000fe200020f0eff */
[----:B------:R-:W-:Y:S01]  /*07f0*/  IMAD R7, R4, R107, RZ ;  /* 0x0000006b04077224 */ /* 0x000fe200078e02ff */
[----:B------:R-:W-:Y:S01]  /*0800*/  LEA R16, R109, R6, 0x3 ;  /* 0x000000066d107211 */ /* 0x000fe200078e18ff */
[----:B------:R-:W-:Y:S01]  /*0810*/  IMAD.SHL.U32 R104, R106, 0x2, RZ ;  /* 0x000000026a687824 */ /* 0x000fe200078e00ff */
[-C--:B------:R-:W-:Y:S01]  /*0820*/  LEA R90, P3, R6, R9.reuse, 0x1 ;  /* 0x00000009065a7211 */ /* 0x080fe200078608ff */
[----:B------:R-:W-:Y:S01]  /*0830*/  IMAD.SHL.U32 R105, R7, 0x2, RZ ;  /* 0x0000000207697824 */ /* 0x000fe200078e00ff */
[----:B------:R-:W-:Y:S01]  /*0840*/  LEA R88, P4, R16, R9, 0x1 ;  /* 0x0000000910587211 */ /* 0x000fe200078808ff */
[----:B------:R-:W-:Y:S01]  /*0850*/  IMAD R8, R109, 0x10, R16 ;  /* 0x000000106d087824 */ /* 0x000fe200078e0210 */
[----:B------:R-:W-:Y:S01]  /*0860*/  LEA.HI.X.SX32 R91, R6, R11, 0x1, P3 ;  /* 0x0000000b065b7211 */ /* 0x000fe200018f0eff */
[----:B------:R-:W-:Y:S01]  /*0870*/  IMAD.HI R106, R106, 0x2, RZ ;  /* 0x000000026a6a7827 */ /* 0x000fe200078e02ff */
[----:B------:R-:W-:-:S02]  /*0880*/  LEA R100, P5, R3, R9, 0x1 ;  /* 0x0000000903647211 */ /* 0x000fc400078a08ff */
[----:B------:R-:W-:Y:S01]  /*0890*/  LEA R98, P2, R5, R9, 0x1 ;  /* 0x0000000905627211 */ /* 0x000fe200078408ff */
[----:B------:R-:W-:Y:S01]  /*08a0*/  IMAD R10, R109, 0x8, R8 ;  /* 0x000000086d0a7824 */ /* 0x000fe200078e0208 */
[-C--:B------:R-:W-:Y:S01]  /*08b0*/  LEA.HI.X.SX32 R89, R16, R11.reuse, 0x1, P4 ;  /* 0x0000000b10597211 */ /* 0x080fe200020f0eff */
[----:B------:R-:W-:Y:S01]  /*08c0*/  IMAD.HI R7, R7, 0x2, RZ ;  /* 0x0000000207077827 */ /* 0x000fe200078e02ff */
[-C--:B------:R-:W-:Y:S02]  /*08d0*/  LEA.HI.X.SX32 R101, R3, R11.reuse, 0x1, P5 ;  /* 0x0000000b03657211 */ /* 0x080fe400028f0eff */
[----:B------:R-:W-:Y:S01]  /*08e0*/  LEA.HI.X.SX32 R99, R5, R11, 0x1, P2 ;  /* 0x0000000b05637211 */ /* 0x000fe200010f0eff */
[----:B------:R-:W-:Y:S01]  /*08f0*/  IMAD R12, R109, 0x8, R10 ;  /* 0x000000086d0c7824 */ /* 0x000fe200078e020a */
[-C--:B------:R-:W-:Y:S01]  /*0900*/  LEA R92, P2, R2, R9.reuse, 0x1 ;  /* 0x00000009025c7211 */ /* 0x080fe200078408ff */
[----:B--2---:R-:W-:Y:S01]  /*0910*/  IMAD R29, R41, 0xa, RZ ;  /* 0x0000000a291d7824 */ /* 0x004fe200078e02ff */
[----:B------:R-:W-:Y:S01]  /*0920*/  LEA R84, P3, R10, R9, 0x1 ;  /* 0x000000090a547211 */ /* 0x000fe200078608ff */
[----:B------:R-:W-:Y:S01]  /*0930*/  IMAD R14, R109, 0x8, R12 ;  /* 0x000000086d0e7824 */ /* 0x000fe200078e020c */
[----:B------:R-:W-:Y:S01]  /*0940*/  LEA.HI.X.SX32 R93, R2, R11, 0x1, P2 ;  /* 0x0000000b025d7211 */ /* 0x000fe200010f0eff */
[----:B------:R-:W-:Y:S01]  /*0950*/  IMAD R113, R41, 0x14, RZ ;  /* 0x0000001429717824 */ /* 0x000fe200078e02ff */
[C---:B------:R-:W-:Y:S01]  /*0960*/  LEA R86, P2, R8.reuse, R9, 0x1 ;  /* 0x0000000908567211 */ /* 0x040fe200078408ff */
[----:B------:R-:W-:Y:S01]  /*0970*/  IMAD R6, R109, 0x8, R14 ;  /* 0x000000086d067824 */ /* 0x000fe200078e020e */
[----:B------:R-:W-:Y:S01]  /*0980*/  IADD3 R104, P0, P1, R105, UR8, R104 ;  /* 0x0000000869687c10 */ /* 0x000fe2000f91e068 */
[----:B------:R-:W-:Y:S01]  /*0990*/  IMAD R19, R41, 0x5, RZ ;  /* 0x0000000529137824 */ /* 0x000fe200078e02ff */
[-C--:B------:R-:W-:Y:S01]  /*09a0*/  LEA.HI.X.SX32 R87, R8, R11.reuse, 0x1, P2 ;  /* 0x0000000b08577211 */ /* 0x080fe200010f0eff */
[----:B------:R-:W-:Y:S01]  /*09b0*/  IMAD R16, R109, 0x8, R6 ;  /* 0x000000086d107824 */ /* 0x000fe200078e0206 */
[----:B------:R-:W-:Y:S01]  /*09c0*/  LEA.HI.X.SX32 R85, R10, R11, 0x1, P3 ;  /* 0x0000000b0a557211 */ /* 0x000fe200018f0eff */
[----:B------:R-:W-:Y:S01]  /*09d0*/  IMAD R111, R41, 0x12, RZ ;  /* 0x00000012296f7824 */ /* 0x000fe200078e02ff */
[-C--:B------:R-:W-:Y:S01]  /*09e0*/  LEA R82, P4, R12, R9.reuse, 0x1 ;  /* 0x000000090c527211 */ /* 0x080fe200078808ff */
[----:B------:R-:W-:Y:S01]  /*09f0*/  IMAD R3, R109, 0x8, R16 ;  /* 0x000000086d037824 */ /* 0x000fe200078e0210 */
[-C--:B------:R-:W-:Y:S01]  /*0a00*/  LEA R80, P2, R14, R9.reuse, 0x1 ;  /* 0x000000090e507211 */ /* 0x080fe200078408ff */
[C---:B------:R-:W-:Y:S01]  /*0a10*/  IMAD R115, R41.reuse, 0x16, RZ ;  /* 0x0000001629737824 */ /* 0x040fe200078e02ff */
[-C--:B------:R-:W-:Y:S01]  /*0a20*/  LEA R78, P3, R6, R9.reuse, 0x1 ;  /* 0x00000009064e7211 */ /* 0x080fe200078608ff */
[----:B------:R-:W-:Y:S01]  /*0a30*/  IMAD R21, R41, 0x6, RZ ;  /* 0x0000000629157824 */ /* 0x000fe200078e02ff */
[----:B------:R-:W-:Y:S01]  /*0a40*/  LEA R2, P5, R3, R9, 0x1 ;  /* 0x0000000903027211 */ /* 0x000fe200078a08ff */
[----:B------:R-:W-:Y:S01]  /*0a50*/  IMAD R33, R41, 0xc, RZ ;  /* 0x0000000c29217824 */ /* 0x000fe200078e02ff */
[----:B------:R-:W-:Y:S01]  /*0a60*/  IADD3.X R105, R7, UR9, R106, P0, P1 ;  /* 0x0000000907697c10 */ /* 0x000fe200087e246a */
[----:B------:R-:W-:Y:S01]  /*0a70*/  IMAD R117, R41, 0x18, RZ ;  /* 0x0000001829757824 */ /* 0x000fe200078e02ff */
[-C--:B------:R-:W-:Y:S01]  /*0a80*/  LEA.HI.X.SX32 R3, R3, R11.reuse, 0x1, P5 ;  /* 0x0000000b03037211 */ /* 0x080fe200028f0eff */
[----:B------:R-:W-:Y:S01]  /*0a90*/  IMAD R119, R41, 0x1a, RZ ;  /* 0x0000001a29777824 */ /* 0x000fe200078e02ff */
[-C--:B------:R-:W-:Y:S01]  /*0aa0*/  IADD3 R112, P5, R113, R104.reuse, RZ ;  /* 0x0000006871707210 */ /* 0x080fe20007fbe0ff */
[----:B------:R-:W-:Y:S01]  /*0ab0*/  IMAD R27, R41, 0x9, RZ ;  /* 0x00000009291b7824 */ /* 0x000fe200078e02ff */
[-C--:B------:R-:W-:Y:S01]  /*0ac0*/  IADD3 R120, P6, R29, R104.reuse, RZ ;  /* 0x000000681d787210 */ /* 0x080fe20007fde0ff */
[C---:B------:R-:W-:Y:S01]  /*0ad0*/  IMAD R31, R41.reuse, 0xb, RZ ;  /* 0x0000000b291f7824 */ /* 0x040fe200078e02ff */
[-C--:B------:R-:W-:Y:S01]  /*0ae0*/  LEA.HI.X.SX32 R83, R12, R11.reuse, 0x1, P4 ;  /* 0x0000000b0c537211 */ /* 0x080fe200020f0eff */
[C---:B------:R-:W-:Y:S01]  /*0af0*/  IMAD R7, R41.reuse, 0x3, RZ ;  /* 0x0000000329077824 */ /* 0x040fe200078e02ff */
[-C--:B------:R-:W-:Y:S01]  /*0b00*/  LEA.HI.X.SX32 R81, R14, R11.reuse, 0x1, P2 ;  /* 0x0000000b0e517211 */ /* 0x080fe200010f0eff */
[C---:B------:R-:W-:Y:S01]  /*0b10*/  IMAD R35, R41.reuse, 0xd, RZ ;  /* 0x0000000d29237824 */ /* 0x040fe200078e02ff */
[----:B------:R-:W-:Y:S01]  /*0b20*/  LEA.HI.X.SX32 R79, R6, R11, 0x1, P3 ;  /* 0x0000000b064f7211 */ /* 0x000fe200018f0eff */
[----:B------:R-:W-:Y:S01]  /*0b30*/  IMAD R37, R41, 0xe, RZ ;  /* 0x0000000e29257824 */ /* 0x000fe200078e02ff */
[-C--:B------:R-:W-:Y:S01]  /*0b40*/  LEA.HI.X.SX32 R121, R19, R105.reuse, 0x1, P6 ;  /* 0x0000006913797211 */ /* 0x080fe200030f0eff */
[----:B------:R-:W-:Y:S01]  /*0b50*/  IMAD R123, R41, 0x1c, RZ ;  /* 0x0000001c297b7824 */ /* 0x000fe200078e02ff */
[----:B------:R-:W-:Y:S01]  /*0b60*/  LEA.HI.X.SX32 R113, R29, R105, 0x1, P5 ;  /* 0x000000691d717211 */ /* 0x000fe200028f0eff */
[C---:B------:R-:W-:Y:S01]  /*0b70*/  IMAD.SHL.U32 R5, R41.reuse, 0x2, RZ ;  /* 0x0000000229057824 */ /* 0x040fe200078e00ff */
[----:B------:R-:W-:Y:S01]  /*0b80*/  LEA R76, P4, R16, R9, 0x1 ;  /* 0x00000009104c7211 */ /* 0x000fe200078808ff */
[----:B------:R-:W-:Y:S01]  /*0b90*/  IMAD R125, R41, 0x1e, RZ ;  /* 0x0000001e297d7824 */ /* 0x000fe200078e02ff */
[-C--:B------:R-:W-:Y:S01]  /*0ba0*/  IADD3 R110, P0, R111, R104.reuse, RZ ;  /* 0x000000686f6e7210 */ /* 0x080fe20007f1e0ff */
[----:B------:R-:W-:Y:S01]  /*0bb0*/  IMAD.SHL.U32 R108, R4, 0x2, RZ ;  /* 0x00000002046c7824 */ /* 0x000fe200078e00ff */
[-C--:B------:R-:W-:Y:S01]  /*0bc0*/  IADD3 R114, P1, R115, R104.reuse, RZ ;  /* 0x0000006873727210 */ /* 0x080fe20007f3e0ff */
[----:B------:R-:W-:Y:S01]  /*0bd0*/  IMAD R23, R41, 0x7, RZ ;  /* 0x0000000729177824 */ /* 0x000fe200078e02ff */
[-C--:B------:R-:W-:Y:S01]  /*0be0*/  IADD3 R116, P3, R117, R104.reuse, RZ ;  /* 0x0000006875747210 */ /* 0x080fe20007f7e0ff */
[----:B------:R-:W-:Y:S01]  /*0bf0*/  IMAD.SHL.U32 R17, R41, 0x4, RZ ;  /* 0x0000000429117824 */ /* 0x000fe200078e00ff */
[-C--:B------:R-:W-:Y:S01]  /*0c00*/  IADD3 R118, P2, R119, R104.reuse, RZ ;  /* 0x0000006877767210 */ /* 0x080fe20007f5e0ff */
[----:B------:R-:W-:Y:S01]  /*0c10*/  IMAD.SHL.U32 R25, R41, 0x8, RZ ;  /* 0x0000000829197824 */ /* 0x000fe200078e00ff */
[-C--:B------:R-:W-:Y:S01]  /*0c20*/  IADD3 R126, P6, R21, R104.reuse, RZ ;  /* 0x00000068157e7210 */ /* 0x080fe20007fde0ff */
[----:B------:R-:W-:Y:S01]  /*0c30*/  IMAD R39, R41, 0xf, RZ ;  /* 0x0000000f29277824 */ /* 0x000fe200078e02ff */
[----:B------:R-:W-:Y:S01]  /*0c40*/  IADD3 R128, P5, R33, R104, RZ ;  /* 0x0000006821807210 */ /* 0x000fe20007fbe0ff */
[----:B------:R-:W-:Y:S01]  /*0c50*/  IMAD.MOV.U32 R106, RZ, RZ, 0x3f800000 ;  /* 0x3f800000ff6a7424 */ /* 0x000fe200078e00ff */
[----:B------:R-:W-:-:S02]  /*0c60*/  LEA.HI.X.SX32 R77, R16, R11, 0x1, P4 ;  /* 0x0000000b104d7211 */ /* 0x000fc400020f0eff */
[----:B------:R-:W-:Y:S02]  /*0c70*/  CS2R R12, SRZ ;  /* 0x00000000000c7805 */ /* 0x000fe4000001ff00 */
[-C--:B------:R-:W-:Y:S02]  /*0c80*/  LEA.HI.X.SX32 R111, R27, R105.reuse, 0x1, P0 ;  /* 0x000000691b6f7211 */ /* 0x080fe400000f0eff */
[----:B------:R-:W-:Y:S02]  /*0c90*/  CS2R R14, SRZ ;  /* 0x00000000000e7805 */ /* 0x000fe4000001ff00 */
[-C--:B------:R-:W-:Y:S02]  /*0ca0*/  LEA.HI.X.SX32 R115, R31, R105.reuse, 0x1, P1 ;  /* 0x000000691f737211 */ /* 0x080fe400008f0eff */
[----:B------:R-:W-:Y:S02]  /*0cb0*/  CS2R R8, SRZ ;  /* 0x0000000000087805 */ /* 0x000fe4000001ff00 */
[----:B------:R-:W-:-:S02]  /*0cc0*/  LEA.HI.X.SX32 R127, R7, R105, 0x1, P6 ;  /* 0x00000069077f7211 */ /* 0x000fc400030f0eff */
[----:B------:R-:W-:Y:S02]  /*0cd0*/  CS2R R10, SRZ ;  /* 0x00000000000a7805 */ /* 0x000fe4000001ff00 */
[-C--:B------:R-:W-:Y:S02]  /*0ce0*/  LEA.HI.X.SX32 R129, R21, R105.reuse, 0x1, P5 ;  /* 0x0000006915817211 */ /* 0x080fe400028f0eff */
[-C--:B------:R-:W-:Y:S02]  /*0cf0*/  LEA.HI.X.SX32 R117, R33, R105.reuse, 0x1, P3 ;  /* 0x0000006921757211 */ /* 0x080fe400018f0eff */
[----:B------:R-:W-:Y:S02]  /*0d00*/  LEA.HI.X.SX32 R119, R35, R105, 0x1, P2 ;  /* 0x0000006923777211 */ /* 0x000fe400010f0eff */
[-C--:B------:R-:W-:Y:S02]  /*0d10*/  IADD3 R122, P4, R123, R104.reuse, RZ ;  /* 0x000000687b7a7210 */ /* 0x080fe40007f9e0ff */
[----:B------:R-:W-:-:S02]  /*0d20*/  IADD3 R124, P0, R125, R104, RZ ;  /* 0x000000687d7c7210 */ /* 0x000fc40007f1e0ff */
[-C--:B------:R-:W-:Y:S02]  /*0d30*/  IADD3 R130, P1, R37, R104.reuse, RZ ;  /* 0x0000006825827210 */ /* 0x080fe40007f3e0ff */
[-C--:B------:R-:W-:Y:S02]  /*0d40*/  IADD3 R132, P6, R5, R104.reuse, RZ ;  /* 0x0000006805847210 */ /* 0x080fe40007fde0ff */
[CC--:B------:R-:W-:Y:S02]  /*0d50*/  LEA R134, P5, R41.reuse, R104.reuse, 0x2 ;  /* 0x0000006829867211 */ /* 0x0c0fe400078a10ff */
[CC--:B------:R-:W-:Y:S02]  /*0d60*/  LEA R136, P3, R41.reuse, R104.reuse, 0x3 ;  /* 0x0000006829887211 */ /* 0x0c0fe400078618ff */
[----:B------:R-:W-:Y:S02]  /*0d70*/  LEA R138, P2, R41, R104, 0x4 ;  /* 0x00000068298a7211 */ /* 0x000fe400078420ff */
[----:B------:R-:W-:-:S02]  /*0d80*/  MOV R159, 0xff800000 ;  /* 0xff800000009f7802 */ /* 0x000fc40000000f00 */
[C---:B------:R-:W-:Y:S02]  /*0d90*/  LOP3.LUT R148, R108.reuse, 0x10, RZ, 0x3c, !PT ;  /* 0x000000106c947812 */ /* 0x040fe400078e3cff */
[C---:B------:R-:W-:Y:S02]  /*0da0*/  LOP3.LUT R150, R108.reuse, 0x20, RZ, 0x3c, !PT ;  /* 0x000000206c967812 */ /* 0x040fe400078e3cff */
[C---:B------:R-:W-:Y:S02]  /*0db0*/  LOP3.LUT R151, R108.reuse, 0x30, RZ, 0x3c, !PT ;  /* 0x000000306c977812 */ /* 0x040fe400078e3cff */
[C---:B------:R-:W-:Y:S02]  /*0dc0*/  LOP3.LUT R152, R108.reuse, 0x40, RZ, 0x3c, !PT ;  /* 0x000000406c987812 */ /* 0x040fe400078e3cff */
[C---:B------:R-:W-:Y:S02]  /*0dd0*/  LOP3.LUT R153, R108.reuse, 0x50, RZ, 0x3c, !PT ;  /* 0x000000506c997812 */ /* 0x040fe400078e3cff */
[----:B------:R-:W-:-:S02]  /*0de0*/  LOP3.LUT R154, R108, 0x60, RZ, 0x3c, !PT ;  /* 0x000000606c9a7812 */ /* 0x000fc400078e3cff */
[----:B------:R-:W-:Y:S02]  /*0df0*/  LOP3.LUT R155, R108, 0x70, RZ, 0x3c, !PT ;  /* 0x000000706c9b7812 */ /* 0x000fe400078e3cff */
[----:B------:R-:W-:Y:S02]  /*0e00*/  LOP3.LUT R156, R142, 0x8, RZ, 0xfc, !PT ;  /* 0x000000088e9c7812 */ /* 0x000fe400078efcff */
[----:B------:R-:W-:Y:S02]  /*0e10*/  LOP3.LUT R157, R144, 0x40, RZ, 0x3c, !PT ;  /* 0x00000040909d7812 */ /* 0x000fe400078e3cff */
[-C--:B------:R-:W-:Y:S02]  /*0e20*/  LEA.HI.X.SX32 R131, R23, R105.reuse, 0x1, P1 ;  /* 0x0000006917837211 */ /* 0x080fe400008f0eff */
[-C--:B------:R-:W-:Y:S02]  /*0e30*/  LEA.HI.X.SX32 R123, R37, R105.reuse, 0x1, P4 ;  /* 0x00000069257b7211 */ /* 0x080fe400020f0eff */
[----:B------:R-:W-:-:S02]  /*0e40*/  LEA.HI.X.SX32 R133, R41, R105, 0x1, P6 ;  /* 0x0000006929857211 */ /* 0x000fc400030f0eff */
[-C--:B------:R-:W-:Y:S02]  /*0e50*/  LEA.HI.X.SX32 R135, R5, R105.reuse, 0x1, P5 ;  /* 0x0000006905877211 */ /* 0x080fe400028f0eff */
[-C--:B------:R-:W-:Y:S02]  /*0e60*/  LEA.HI.X.SX32 R137, R17, R105.reuse, 0x1, P3 ;  /* 0x0000006911897211 */ /* 0x080fe400018f0eff */
[-C--:B------:R-:W-:Y:S02]  /*0e70*/  LEA.HI.X.SX32 R139, R25, R105.reuse, 0x1, P2 ;  /* 0x00000069198b7211 */ /* 0x080fe400010f0eff */
[----:B------:R-:W-:-:S07]  /*0e80*/  LEA.HI.X.SX32 R125, R39, R105, 0x1, P0 ;  /* 0x00000069277d7211 */ /* 0x000fce00000f0eff */
.L_x_1:
[----:B------:R-:W-:-:S04]  /*0e90*/  IMAD.WIDE R4, R149, 0x2, R160 ;  /* 0x0000000295047825 */ /* 0x000fc800078e02a0 */
[C---:B------:R-:W-:Y:S01]  /*0ea0*/  IMAD.WIDE R16, R149.reuse, 0x2, R96 ;  /* 0x0000000295107825 */ /* 0x040fe200078e0260 */
[----:B------:R0:W2:Y:S03]  /*0eb0*/  LDG.E.U16 R33, desc[UR10][R4.64] ;  /* 0x0000000a04217981 */ /* 0x0000a6000c1e1500 */
[C---:B------:R-:W-:Y:S01]  /*0ec0*/  IMAD.WIDE R18, R149.reuse, 0x2, R94 ;  /* 0x0000000295127825 */ /* 0x040fe200078e025e */
[----:B------:R1:W3:Y:S03]  /*0ed0*/  LDG.E.U16 R37, desc[UR10][R16.64] ;  /* 0x0000000a10257981 */ /* 0x0002e6000c1e1500 */
[C---:B------:R-:W-:Y:S01]  /*0ee0*/  IMAD.WIDE R6, R149.reuse, 0x2, R102 ;  /* 0x0000000295067825 */ /* 0x040fe200078e0266 */
[----:B------:R4:W5:Y:S03]  /*0ef0*/  LDG.E.U16 R39, desc[UR10][R18.64] ;  /* 0x0000000a12277981 */ /* 0x000966000c1e1500 */
[C---:B------:R-:W-:Y:S01]  /*0f00*/  IMAD.WIDE R20, R149.reuse, 0x2, R92 ;  /* 0x0000000295147825 */ /* 0x040fe200078e025c */
[----:B------:R4:W5:Y:S03]  /*0f10*/  LDG.E.U16 R35, desc[UR10][R6.64] ;  /* 0x0000000a06237981 */ /* 0x000966000c1e1500 */
[C---:B------:R-:W-:Y:S01]  /*0f20*/  IMAD.WIDE R22, R149.reuse, 0x2, R90 ;  /* 0x0000000295167825 */ /* 0x040fe200078e025a */
[----:B------:R4:W5:Y:S03]  /*0f30*/  LDG.E.U16 R41, desc[UR10][R20.64] ;  /* 0x0000000a14297981 */ /* 0x000966000c1e1500 */
[C---:B0-----:R-:W-:Y:S01]  /*0f40*/  IMAD.WIDE R4, R149.reuse, 0x2, R88 ;  /* 0x0000000295047825 */ /* 0x041fe200078e0258 */
[----:B------:R0:W5:Y:S03]  /*0f50*/  LDG.E.U16 R43, desc[UR10][R22.64] ;  /* 0x0000000a162b7981 */ /* 0x000166000c1e1500 */
[----:B------:R-:W-:-:S02]  /*0f60*/  IMAD.WIDE R24, R149, 0x2, R100 ;  /* 0x0000000295187825 */ /* 0x000fc400078e0264 */
[----:B------:R-:W5:Y:S02]  /*0f70*/  LDG.E.U16 R5, desc[UR10][R4.64] ;  /* 0x0000000a04057981 */ /* 0x000f64000c1e1500 */
[C---:B------:R-:W-:Y:S02]  /*0f80*/  IMAD.WIDE R26, R149.reuse, 0x2, R86 ;  /* 0x00000002951a7825 */ /* 0x040fe400078e0256 */
[----:B------:R-:W5:Y:S02]  /*0f90*/  LDG.E.U16 R25, desc[UR10][R24.64] ;  /* 0x0000000a18197981 */ /* 0x000f64000c1e1500 */
[C---:B------:R-:W-:Y:S02]  /*0fa0*/  IMAD.WIDE R28, R149.reuse, 0x2, R84 ;  /* 0x00000002951c7825 */ /* 0x040fe400078e0254 */
[----:B------:R-:W5:Y:S02]  /*0fb0*/  LDG.E.U16 R27, desc[UR10][R26.64] ;  /* 0x0000000a1a1b7981 */ /* 0x000f64000c1e1500 */
[----:B------:R-:W-:-:S02]  /*0fc0*/  IMAD.WIDE R30, R149, 0x2, R82 ;  /* 0x00000002951e7825 */ /* 0x000fc400078e0252 */
[----:B------:R-:W5:Y:S02]  /*0fd0*/  LDG.E.U16 R29, desc[UR10][R28.64] ;  /* 0x0000000a1c1d7981 */ /* 0x000f64000c1e1500 */
[C---:B-1----:R-:W-:Y:S02]  /*0fe0*/  IMAD.WIDE R16, R149.reuse, 0x2, R78 ;  /* 0x0000000295107825 */ /* 0x042fe400078e024e */
[----:B------:R-:W5:Y:S02]  /*0ff0*/  LDG.E.U16 R31, desc[UR10][R30.64] ;  /* 0x0000000a1e1f7981 */ /* 0x000f64000c1e1500 */
[C---:B----4-:R-:W-:Y:S02]  /*1000*/  IMAD.WIDE R18, R149.reuse, 0x2, R76 ;  /* 0x0000000295127825 */ /* 0x050fe400078e024c */
[----:B------:R-:W4:Y:S02]  /*1010*/  LDG.E.U16 R17, desc[UR10][R16.64] ;  /* 0x0000000a10117981 */ /* 0x000f24000c1e1500 */
[----:B------:R-:W-:-:S02]  /*1020*/  IMAD.WIDE R6, R149, 0x2, R80 ;  /* 0x0000000295067825 */ /* 0x000fc400078e0250 */
[----:B------:R-:W4:Y:S02]  /*1030*/  LDG.E.U16 R19, desc[UR10][R18.64] ;  /* 0x0000000a12137981 */ /* 0x000f24000c1e1500 */
[C---:B------:R-:W-:Y:S02]  /*1040*/  IMAD.WIDE R20, R149.reuse, 0x2, R2 ;  /* 0x0000000295147825 */ /* 0x040fe400078e0202 */
[----:B------:R-:W4:Y:S02]  /*1050*/  LDG.E.U16 R45, desc[UR10][R6.64] ;  /* 0x0000000a062d7981 */ /* 0x000f24000c1e1500 */
[----:B0-----:R-:W-:Y:S02]  /*1060*/  IMAD.WIDE R22, R149, 0x2, R98 ;  /* 0x0000000295167825 */ /* 0x001fe400078e0262 */
[----:B------:R-:W4:Y:S04]  /*1070*/  LDG.E.U16 R47, desc[UR10][R20.64] ;  /* 0x0000000a142f7981 */ /* 0x000f28000c1e1500 */
[----:B------:R-:W4:Y:S01]  /*1080*/  LDG.E.U16 R49, desc[UR10][R22.64] ;  /* 0x0000000a16317981 */ /* 0x000f22000c1e1500 */
[----:B------:R-:W-:Y:S01]  /*1090*/  BAR.SYNC.DEFER_BLOCKING 0x0 ;  /* 0x0000000000007b1d */ /* 0x000fe20000010000 */
[----:B------:R-:W-:-:S05]  /*10a0*/  LEA R227, R143, UR4, 0x1 ;  /* 0x000000048fe37c11 */ /* 0x000fca000f8e08ff */
[C---:B------:R-:W-:Y:S02]  /*10b0*/  VIADD R237, R227.reuse, 0x19 ;  /* 0x00000019e3ed7836 */ /* 0x040fe40000000000 */
[C---:B------:R-:W-:Y:S02]  /*10c0*/  VIADD R233, R227.reuse, 0x20 ;  /* 0x00000020e3e97836 */ /* 0x040fe40000000000 */
[C---:B------:R-:W-:Y:S02]  /*10d0*/  VIADD R235, R227.reuse, 0x21 ;  /* 0x00000021e3eb7836 */ /* 0x040fe40000000000 */
[C---:B------:R-:W-:Y:S01]  /*10e0*/  VIADD R231, R227.reuse, 0x28 ;  /* 0x00000028e3e77836 */ /* 0x040fe20000000000 */
[C---:B------:R-:W-:Y:S01]  /*10f0*/  IADD3 R229, R227.reuse, 0x29, RZ ;  /* 0x00000029e3e57810 */ /* 0x040fe20007ffe0ff */
[C---:B------:R-:W-:Y:S02]  /*1100*/  VIADD R225, R227.reuse, 0x30 ;  /* 0x00000030e3e17836 */ /* 0x040fe40000000000 */
[----:B------:R-:W-:-:S02]  /*1110*/  VIADD R223, R227, 0x31 ;  /* 0x00000031e3df7836 */ /* 0x000fc40000000000 */
[C---:B------:R-:W-:Y:S01]  /*1120*/  VIADD R221, R227.reuse, 0x39 ;  /* 0x00000039e3dd7836 */ /* 0x040fe20000000000 */
[C---:B------:R-:W-:Y:S02]  /*1130*/  LOP3.LUT R219, R227.reuse, 0x59, RZ, 0xfc, !PT ;  /* 0x00000059e3db7812 */ /* 0x040fe400078efcff */
[C---:B------:R-:W-:Y:S02]  /*1140*/  LOP3.LUT R175, R227.reuse, 0x58, RZ, 0xfc, !PT ;  /* 0x00000058e3af7812 */ /* 0x040fe400078efcff */
[C---:B------:R-:W-:Y:S02]  /*1150*/  LOP3.LUT R177, R227.reuse, 0x51, RZ, 0xfc, !PT ;  /* 0x00000051e3b17812 */ /* 0x040fe400078efcff */
[C---:B------:R-:W-:Y:S02]  /*1160*/  LOP3.LUT R181, R227.reuse, 0x49, RZ, 0xfc, !PT ;  /* 0x00000049e3b57812 */ /* 0x040fe400078efcff */
[C---:B------:R-:W-:Y:S01]  /*1170*/  LOP3.LUT R183, R227.reuse, 0x41, RZ, 0xfc, !PT ;  /* 0x00000041e3b77812 */ /* 0x040fe200078efcff */
[----:B--2---:R-:W-:Y:S04]  /*1180*/  STS.U16 [R140+UR5], R33 ;  /* 0x000000218c007988 */ /* 0x004fe80008000405 */
[----:B---3--:R-:W-:Y:S04]  /*1190*/  STS.U16 [R140+UR5+0x200], R37 ;  /* 0x000200258c007988 */ /* 0x008fe80008000405 */
[----:B-----5:R-:W-:Y:S04]  /*11a0*/  STS.U16 [R140+UR5+0x300], R39 ;  /* 0x000300278c007988 */ /* 0x020fe80008000405 */
[----:B------:R-:W-:Y:S04]  /*11b0*/  STS.U16 [R140+UR5+0x100], R35 ;  /* 0x000100238c007988 */ /* 0x000fe80008000405 */
[----:B------:R-:W-:Y:S04]  /*11c0*/  STS.U16 [R140+UR5+0x400], R41 ;  /* 0x000400298c007988 */ /* 0x000fe80008000405 */
[----:B------:R-:W-:Y:S04]  /*11d0*/  STS.U16 [R140+UR5+0x500], R43 ;  /* 0x0005002b8c007988 */ /* 0x000fe80008000405 */
[----:B------:R-:W-:Y:S04]  /*11e0*/  STS.U16 [R140+UR5+0x600], R5 ;  /* 0x000600058c007988 */ /* 0x000fe80008000405 */
[----:B------:R-:W-:Y:S04]  /*11f0*/  STS.U16 [R140+UR5+0x700], R25 ;  /* 0x000700198c007988 */ /* 0x000fe80008000405 */
[----:B------:R-:W-:Y:S04]  /*1200*/  STS.U16 [R140+UR5+0x800], R27 ;  /* 0x0008001b8c007988 */ /* 0x000fe80008000405 */
[----:B------:R-:W-:Y:S04]  /*1210*/  STS.U16 [R140+UR5+0x900], R29 ;  /* 0x0009001d8c007988 */ /* 0x000fe80008000405 */
[----:B------:R-:W-:Y:S04]  /*1220*/  STS.U16 [R140+UR5+0xa00], R31 ;  /* 0x000a001f8c007988 */ /* 0x000fe80008000405 */
[----:B----4-:R0:W-:Y:S04]  /*1230*/  STS.U16 [R140+UR5+0xc00], R17 ;  /* 0x000c00118c007988 */ /* 0x0101e80008000405 */
[----:B------:R-:W-:Y:S04]  /*1240*/  STS.U16 [R140+UR5+0xd00], R19 ;  /* 0x000d00138c007988 */ /* 0x000fe80008000405 */
[----:B------:R-:W-:Y:S04]  /*1250*/  STS.U16 [R140+UR5+0xb00], R45 ;  /* 0x000b002d8c007988 */ /* 0x000fe80008000405 */
[----:B------:R-:W-:Y:S04]  /*1260*/  STS.U16 [R140+UR5+0xe00], R47 ;  /* 0x000e002f8c007988 */ /* 0x000fe80008000405 */
[----:B------:R-:W-:Y:S01]  /*1270*/  STS.U16 [R140+UR5+0xf00], R49 ;  /* 0x000f00318c007988 */ /* 0x000fe20008000405 */
[----:B------:R-:W-:Y:S06]  /*1280*/  BAR.SYNC.DEFER_BLOCKING 0x0 ;  /* 0x0000000000007b1d */ /* 0x000fec0000010000 */
[----:B------:R-:W-:Y:S04]  /*1290*/  LDSM.16.MT88.4 R20, [R145+0x1000] ;  /* 0x001000009114783b */ /* 0x000fe80000004200 */
[----:B------:R-:W1:Y:S04]  /*12a0*/  LDSM.16.M88.4 R40, [R146+0x600] ;  /* 0x000600009228783b */ /* 0x000e680000000200 */
[----:B------:R-:W2:Y:S01]  /*12b0*/  LDSM.16.M88.4 R4, [R146] ;  /* 0x000000009204783b */ /* 0x000ea20000000200 */
[----:B0-----:R-:W-:-:S02]  /*12c0*/  LOP3.LUT R17, R227, 0x79, RZ, 0xfc, !PT ;  /* 0x00000079e3117812 */ /* 0x001fc400078efcff */
[C---:B------:R-:W-:Y:S01]  /*12d0*/  LOP3.LUT R25, R227.reuse, 0x70, RZ, 0xfc, !PT ;  /* 0x00000070e3197812 */ /* 0x040fe200078efcff */
[----:B------:R-:W0:Y:S01]  /*12e0*/  LDSM.16.M88.4 R32, [R146+0x200] ;  /* 0x000200009220783b */ /* 0x000e220000000200 */
[-C--:B------:R-:W-:Y:S02]  /*12f0*/  ISETP.GE.AND P2, PT, R142, R17.reuse, PT ;  /* 0x000000118e00720c */ /* 0x080fe40003f46270 */
[----:B------:R-:W-:Y:S01]  /*1300*/  ISETP.GE.AND P0, PT, R156, R17, PT ;  /* 0x000000119c00720c */ /* 0x000fe20003f06270 */
[----:B------:R-:W-:Y:S01]  /*1310*/  LDSM.16.M88.4 R56, [R146+0x800] ;  /* 0x000800009238783b */ /* 0x000fe20000000200 */
[----:B------:R-:W-:Y:S02]  /*1320*/  LOP3.LUT R27, R227, 0x71, RZ, 0xfc, !PT ;  /* 0x00000071e31b7812 */ /* 0x000fe400078efcff */
[-C--:B------:R-:W-:Y:S01]  /*1330*/  ISETP.GE.AND P3, PT, R142, R25.reuse, PT ;  /* 0x000000198e00720c */ /* 0x080fe20003f66270 */
[----:B------:R-:W-:Y:S01]  /*1340*/  LDSM.16.M88.4 R64, [R146+0xc00] ;  /* 0x000c00009240783b */ /* 0x000fe20000000200 */
[----:B------:R-:W-:-:S02]  /*1350*/  ISETP.GE.AND P4, PT, R156, R25, PT ;  /* 0x000000199c00720c */ /* 0x000fc40003f86270 */
[-C--:B------:R-:W-:Y:S01]  /*1360*/  ISETP.GE.AND P1, PT, R142, R27.reuse, PT ;  /* 0x0000001b8e00720c */ /* 0x080fe20003f26270 */
[----:B------:R-:W-:Y:S01]  /*1370*/  LDSM.16.M88.4 R68, [R146+0xe00] ;  /* 0x000e00009244783b */ /* 0x000fe20000000200 */
[----:B------:R-:W-:Y:S02]  /*1380*/  ISETP.GE.AND P6, PT, R156, R27, PT ;  /* 0x0000001b9c00720c */ /* 0x000fe40003fc6270 */
[C---:B------:R-:W-:Y:S02]  /*1390*/  LOP3.LUT R25, R227.reuse, 0x78, RZ, 0xfc, !PT ;  /* 0x00000078e3197812 */ /* 0x040fe400078efcff */
[----:B------:R-:W-:Y:S01]  /*13a0*/  LOP3.LUT R27, R227, 0x60, RZ, 0xfc, !PT ;  /* 0x00000060e31b7812 */ /* 0x000fe200078efcff */
[C---:B-1----:R-:W-:Y:S06]  /*13b0*/  HMMA.16816.F32.BF16 R16, R20.reuse, R42, RZ ;  /* 0x0000002a1410723c */ /* 0x042fec00000418ff */
[C---:B--2---:R-:W-:Y:S06]  /*13c0*/  HMMA.16816.F32.BF16 R28, R20.reuse, R4, RZ ;  /* 0x00000004141c723c */ /* 0x044fec00000418ff */
[----:B------:R-:W-:Y:S01]  /*13d0*/  HMMA.16816.F32.BF16 R4, R20, R6, RZ ;  /* 0x000000061404723c */ /* 0x000fe200000418ff */
[----:B------:R-:W-:-:S02]  /*13e0*/  SEL R47, RZ, 0x7fff8, P3 ;  /* 0x0007fff8ff2f7807 */ /* 0x000fc40001800000 */
[-C--:B------:R-:W-:Y:S02]  /*13f0*/  ISETP.GE.AND P5, PT, R142, R25.reuse, PT ;  /* 0x000000198e00720c */ /* 0x080fe40003fa6270 */
[----:B------:R-:W-:Y:S02]  /*1400*/  ISETP.GE.AND P3, PT, R156, R25, PT ;  /* 0x000000199c00720c */ /* 0x000fe40003f66270 */
[----:B------:R-:W-:Y:S02]  /*1410*/  SEL R49, RZ, 0x1fffe, P4 ;  /* 0x0001fffeff317807 */ /* 0x000fe40002000000 */
[----:B------:R-:W-:Y:S02]  /*1420*/  SEL R46, RZ, 0x4, P1 ;  /* 0x00000004ff2e7807 */ /* 0x000fe40000800000 */
[----:B------:R-:W-:Y:S02]  /*1430*/  LOP3.LUT R25, R227, 0x61, RZ, 0xfc, !PT ;  /* 0x00000061e3197812 */ /* 0x000fe400078efcff */
[----:B------:R-:W-:-:S02]  /*1440*/  ISETP.GE.AND P4, PT, R142, R27, PT ;  /* 0x0000001b8e00720c */ /* 0x000fc40003f86270 */
[----:B------:R-:W-:Y:S01]  /*1450*/  ISETP.GE.AND P1, PT, R156, R27, PT ;  /* 0x0000001b9c00720c */ /* 0x000fe20003f26270 */
[C---:B------:R-:W-:Y:S01]  /*1460*/  VIADD R27, R227.reuse, 0x38 ;  /* 0x00000038e31b7836 */ /* 0x040fe20000000000 */
[----:B------:R-:W-:Y:S02]  /*1470*/  SEL R36, RZ, 0x1, P6 ;  /* 0x00000001ff247807 */ /* 0x000fe40003000000 */
[----:B------:R-:W-:Y:S01]  /*1480*/  SEL R26, RZ, 0x4, P2 ;  /* 0x00000004ff1a7807 */ /* 0x000fe20001000000 */
[----:B------:R-:W-:Y:S01]  /*1490*/  FMUL R16, R16, UR7 ;  /* 0x0000000710107c20 */ /* 0x000fe20008400000 */
[-C--:B------:R-:W-:Y:S02]  /*14a0*/  ISETP.GE.AND P6, PT, R142, R25.reuse, PT ;  /* 0x000000198e00720c */ /* 0x080fe40003fc6270 */
[----:B------:R-:W-:Y:S01]  /*14b0*/  ISETP.GE.AND P2, PT, R156, R25, PT ;  /* 0x000000199c00720c */ /* 0x000fe20003f46270 */
[----:B------:R-:W-:Y:S01]  /*14c0*/  VIADD R25, R227, 0x8 ;  /* 0x00000008e3197836 */ /* 0x000fe20000000000 */
[----:B------:R-:W-:-:S02]  /*14d0*/  SEL R45, RZ, 0x7fff8, P5 ;  /* 0x0007fff8ff2d7807 */ /* 0x000fc40002800000 */
[----:B------:R-:W-:Y:S01]  /*14e0*/  SEL R39, RZ, 0x1fffe, P3 ;  /* 0x0001fffeff277807 */ /* 0x000fe20001800000 */
[----:B------:R-:W-:Y:S01]  /*14f0*/  FMUL R18, R18, UR7 ;  /* 0x0000000712127c20 */ /* 0x000fe20008400000 */
[-C--:B------:R-:W-:Y:S02]  /*1500*/  ISETP.GE.AND P5, PT, R142, R27.reuse, PT ;  /* 0x0000001b8e00720c */ /* 0x080fe40003fa6270 */
[----:B------:R-:W-:Y:S02]  /*1510*/  ISETP.GE.AND P3, PT, R156, R27, PT ;  /* 0x0000001b9c00720c */ /* 0x000fe40003f66270 */
[----:B------:R-:W-:Y:S01]  /*1520*/  LOP3.LUT R27, R227, 0x69, RZ, 0xfc, !PT ;  /* 0x00000069e31b7812 */ /* 0x000fe200078efcff */
[----:B------:R-:W-:Y:S01]  /*1530*/  FMUL R28, R28, UR7 ;  /* 0x000000071c1c7c20 */ /* 0x000fe20008400000 */
[----:B------:R-:W-:Y:S01]  /*1540*/  SEL R43, RZ, 0x7fff8, P4 ;  /* 0x0007fff8ff2b7807 */ /* 0x000fe20002000000 */
[----:B------:R-:W-:Y:S01]  /*1550*/  FMUL R29, R29, UR7 ;  /* 0x000000071d1d7c20 */ /* 0x000fe20008400000 */
[----:B------:R-:W-:-:S02]  /*1560*/  SEL R24, RZ, 0x1, P2 ;  /* 0x00000001ff187807 */ /* 0x000fc40001000000 */
[C---:B------:R-:W-:Y:S01]  /*1570*/  ISETP.GE.AND P4, PT, R142.reuse, R25, PT ;  /* 0x000000198e00720c */ /* 0x040fe20003f86270 */
[----:B------:R-:W-:Y:S01]  /*1580*/  VIADD R25, R227, 0x9 ;  /* 0x00000009e3197836 */ /* 0x000fe20000000000 */
[----:B------:R-:W-:Y:S02]  /*1590*/  SEL R37, RZ, 0x1fffe, P1 ;  /* 0x0001fffeff257807 */ /* 0x000fe40000800000 */
[----:B------:R-:W-:Y:S02]  /*15a0*/  ISETP.GE.AND P2, PT, R142, R227, PT ;  /* 0x000000e38e00720c */ /* 0x000fe40003f46270 */
[----:B------:R-:W-:Y:S01]  /*15b0*/  FSEL R167, R16, -INF , P5 ;  /* 0xff80000010a77808 */ /* 0x000fe20002800000 */
[----:B------:R-:W-:Y:S01]  /*15c0*/  FMUL R16, R6, UR7 ;  /* 0x0000000706107c20 */ /* 0x000fe20008400000 */
[----:B------:R-:W-:Y:S02]  /*15d0*/  ISETP.GE.AND P1, PT, R142, R27, PT ;  /* 0x0000001b8e00720c */ /* 0x000fe40003f26270 */
[----:B------:R-:W-:-:S02]  /*15e0*/  SEL R42, RZ, 0x4, P6 ;  /* 0x00000004ff2a7807 */ /* 0x000fc40003000000 */
[----:B------:R-:W-:Y:S02]  /*15f0*/  ISETP.GT.AND P5, PT, R142, R227, PT ;  /* 0x000000e38e00720c */ /* 0x000fe40003fa4270 */
[----:B------:R-:W-:Y:S02]  /*1600*/  ISETP.GE.AND P6, PT, R156, R27, PT ;  /* 0x0000001b9c00720c */ /* 0x000fe40003fc6270 */
[----:B------:R-:W-:Y:S02]  /*1610*/  FSEL R6, R18, -INF , P3 ;  /* 0xff80000012067808 */ /* 0x000fe40001800000 */
[----:B------:R-:W-:Y:S02]  /*1620*/  LOP3.LUT R27, R227, 0x68, RZ, 0xfc, !PT ;  /* 0x00000068e31b7812 */ /* 0x000fe400078efcff */
[----:B------:R-:W-:Y:S02]  /*1630*/  SEL R18, RZ, 0x1, P0 ;  /* 0x00000001ff127807 */ /* 0x000fe40000000000 */
[----:B------:R-:W-:-:S02]  /*1640*/  FSEL R162, R28, -INF , P2 ;  /* 0xff8000001ca27808 */ /* 0x000fc40001000000 */
[----:B------:R-:W-:Y:S02]  /*1650*/  FSEL R169, R29, -INF , P5 ;  /* 0xff8000001da97808 */ /* 0x000fe40002800000 */
[----:B------:R-:W-:Y:S02]  /*1660*/  SEL R28, RZ, 0x4, P1 ;  /* 0x00000004ff1c7807 */ /* 0x000fe40000800000 */
[----:B------:R-:W-:Y:S02]  /*1670*/  FSEL R16, R16, -INF , P2 ;  /* 0xff80000010107808 */ /* 0x000fe40001000000 */
[-C--:B------:R-:W-:Y:S02]  /*1680*/  ISETP.GE.AND P5, PT, R142, R25.reuse, PT ;  /* 0x000000198e00720c */ /* 0x080fe40003fa6270 */
[C---:B------:R-:W-:Y:S01]  /*1690*/  ISETP.GE.AND P1, PT, R156.reuse, R25, PT ;  /* 0x000000199c00720c */ /* 0x040fe20003f26270 */
[----:B------:R-:W-:Y:S01]  /*16a0*/  VIADD R25, R227, 0x10 ;  /* 0x00000010e3197836 */ /* 0x000fe20000000000 */
[----:B------:R-:W-:Y:S01]  /*16b0*/  ISETP.GE.AND P2, PT, R156, R27, PT ;  /* 0x0000001b9c00720c */ /* 0x000fe20003f46270 */
[----:B------:R-:W-:-:S02]  /*16c0*/  IMAD.IADD R36, R36, 0x1, R49 ;  /* 0x0000000124247824 */ /* 0x000fc400078e0231 */
[----:B------:R-:W-:Y:S01]  /*16d0*/  IMAD.IADD R39, R18, 0x1, R39 ;  /* 0x0000000112277824 */ /* 0x000fe200078e0227 */
[C---:B------:R-:W-:Y:S01]  /*16e0*/  ISETP.GE.AND P3, PT, R142.reuse, R27, PT ;  /* 0x0000001b8e00720c */ /* 0x040fe20003f66270 */
[----:B------:R-:W-:Y:S01]  /*16f0*/  LDSM.16.M88.4 R48, [R146+0xa00] ;  /* 0x000a00009230783b */ /* 0x000fe20000000200 */
[----:B------:R-:W-:Y:S02]  /*1700*/  SEL R18, RZ, 0x1, P6 ;  /* 0x00000001ff127807 */ /* 0x000fe40003000000 */
[----:B------:R-:W-:Y:S02]  /*1710*/  SEL R27, RZ, 0x1fffe, P2 ;  /* 0x0001fffeff1b7807 */ /* 0x000fe40001000000 */
[-C--:B------:R-:W-:Y:S02]  /*1720*/  ISETP.GE.AND P6, PT, R142, R25.reuse, PT ;  /* 0x000000198e00720c */ /* 0x080fe40003fc6270 */
[----:B------:R-:W-:Y:S02]  /*1730*/  ISETP.GE.AND P2, PT, R156, R25, PT ;  /* 0x000000199c00720c */ /* 0x000fe40003f46270 */
[----:B------:R-:W-:-:S02]  /*1740*/  IADD3 R44, R24, R37, RZ ;  /* 0x00000025182c7210 */ /* 0x000fc40007ffe0ff */
[----:B------:R-:W-:Y:S02]  /*1750*/  LOP3.LUT R25, R36, 0x3, RZ, 0xc0, !PT ;  /* 0x0000000324197812 */ /* 0x000fe400078ec0ff */
[----:B------:R-:W-:Y:S02]  /*1760*/  LOP3.LUT R24, R39, 0x3, RZ, 0xc0, !PT ;  /* 0x0000000327187812 */ /* 0x000fe400078ec0ff */
[----:B------:R-:W1:Y:S01]  /*1770*/  LDSM.16.M88.4 R36, [R146+0x400] ;  /* 0x000400009224783b */ /* 0x000e620000000200 */
[----:B------:R-:W-:Y:S01]  /*1780*/  IMAD.IADD R18, R18, 0x1, R27 ;  /* 0x0000000112127824 */ /* 0x000fe200078e021b */
[----:B------:R-:W-:Y:S02]  /*1790*/  IADD3 R46, R25, R47, R46 ;  /* 0x0000002f192e7210 */ /* 0x000fe40007ffe02e */
[----:B------:R-:W-:Y:S02]  /*17a0*/  IADD3 R45, R24, R45, R26 ;  /* 0x0000002d182d7210 */ /* 0x000fe40007ffe01a */
[----:B0-----:R-:W-:Y:S01]  /*17b0*/  HMMA.16816.F32.BF16 R24, R20, R32, RZ ;  /* 0x000000201418723c */ /* 0x001fe200000418ff */
[----:B------:R-:W-:-:S06]  /*17c0*/  SEL R29, RZ, 0x7fff8, P3 ;  /* 0x0007fff8ff1d7807 */ /* 0x000fcc0001800000 */
[----:B------:R-:W-:-:S04]  /*17d0*/  LOP3.LUT R32, R18, 0x3, RZ, 0xc0, !PT ;  /* 0x0000000312207812 */ /* 0x000fc800078ec0ff */
[----:B------:R-:W-:Y:S01]  /*17e0*/  IADD3 R28, R32, R29, R28 ;  /* 0x0000001d201c7210 */ /* 0x000fe20007ffe01c */
[----:B------:R-:W-:Y:S01]  /*17f0*/  FMUL R18, R30, UR7 ;  /* 0x000000071e127c20 */ /* 0x000fe20008400000 */
[----:B------:R-:W-:Y:S02]  /*1800*/  ISETP.GE.AND P3, PT, R156, R227, PT ;  /* 0x000000e39c00720c */ /* 0x000fe40003f66270 */
[----:B------:R-:W-:Y:S01]  /*1810*/  LOP3.LUT R44, R44, 0x3, RZ, 0xc0, !PT ;  /* 0x000000032c2c7812 */ /* 0x000fe200078ec0ff */
[----:B------:R-:W-:Y:S02]  /*1820*/  IMAD.SHL.U32 R28, R28, 0x100, RZ ;  /* 0x000001001c1c7824 */ /* 0x000fe400078e00ff */
[----:B------:R-:W-:Y:S01]  /*1830*/  FMUL R31, R31, UR7 ;  /* 0x000000071f1f7c20 */ /* 0x000fe20008400000 */
[----:B------:R-:W-:Y:S01]  /*1840*/  FSEL R18, R18, -INF , P3 ;  /* 0xff80000012127808 */ /* 0x000fe20001800000 */
[----:B------:R-:W-:Y:S01]  /*1850*/  FMUL R4, R4, UR7 ;  /* 0x0000000704047c20 */ /* 0x000fe20008400000 */
[----:B------:R-:W-:Y:S01]  /*1860*/  IADD3 R43, R44, R43, R42 ;  /* 0x0000002b2c2b7210 */ /* 0x000fe20007ffe02a */
[----:B------:R-:W-:Y:S01]  /*1870*/  VIADD R29, R227, 0x11 ;  /* 0x00000011e31d7836 */ /* 0x000fe20000000000 */
[----:B------:R-:W-:-:S02]  /*1880*/  ISETP.GT.AND P3, PT, R156, R227, PT ;  /* 0x000000e39c00720c */ /* 0x000fc40003f64270 */
[----:B------:R-:W-:Y:S02]  /*1890*/  LOP3.LUT R28, R28, 0xf00, RZ, 0xe2, !PT ;  /* 0x00000f001c1c7812 */ /* 0x000fe400078ee2ff */
[----:B------:R-:W-:Y:S02]  /*18a0*/  LOP3.LUT R45, R45, 0xf, RZ, 0xc0, !PT ;  /* 0x0000000f2d2d7812 */ /* 0x000fe400078ec0ff */
[----:B------:R-:W-:Y:S01]  /*18b0*/  FSEL R165, R31, -INF , P3 ;  /* 0xff8000001fa57808 */ /* 0x000fe20001800000 */
[----:B------:R-:W-:Y:S01]  /*18c0*/  IMAD R43, R43, 0x1000, R28 ;  /* 0x000010002b2b7824 */ /* 0x000fe200078e021c */
[----:B------:R-:W-:Y:S01]  /*18d0*/  FSEL R171, R4, -INF , P4 ;  /* 0xff80000004ab7808 */ /* 0x000fe20002000000 */
[----:B------:R-:W-:Y:S01]  /*18e0*/  FMUL R5, R5, UR7 ;  /* 0x0000000705057c20 */ /* 0x000fe20008400000 */
[-C--:B------:R-:W-:Y:S02]  /*18f0*/  ISETP.GE.AND P3, PT, R142, R29.reuse, PT ;  /* 0x0000001d8e00720c */ /* 0x080fe40003f66270 */
[----:B------:R-:W-:Y:S01]  /*1900*/  ISETP.GE.AND P4, PT, R156, R29, PT ;  /* 0x0000001d9c00720c */ /* 0x000fe20003f86270 */
[----:B------:R-:W-:Y:S01]  /*1910*/  FMUL R24, R24, UR7 ;  /* 0x0000000718187c20 */ /* 0x000fe20008400000 */
[----:B------:R-:W-:Y:S01]  /*1920*/  HMMA.16816.F32.BF16 R28, R20, R34, RZ ;  /* 0x00000022141c723c */ /* 0x000fe200000418ff */
[----:B------:R-:W-:-:S02]  /*1930*/  IMAD R45, R46, 0x10, R45 ;  /* 0x000000102e2d7824 */ /* 0x000fc400078e022d */
[----:B------:R-:W-:Y:S01]  /*1940*/  VIADD R33, R227, 0x18 ;  /* 0x00000018e3217836 */ /* 0x000fe20000000000 */
[----:B------:R-:W-:Y:S02]  /*1950*/  FSEL R173, R5, -INF , P5 ;  /* 0xff80000005ad7808 */ /* 0x000fe40002800000 */
[----:B------:R-:W-:Y:S02]  /*1960*/  FSEL R5, R24, -INF , P6 ;  /* 0xff80000018057808 */ /* 0x000fe40003000000 */
[----:B------:R-:W-:Y:S02]  /*1970*/  LOP3.LUT R4, R45, 0xff, RZ, 0xc0, !PT ;  /* 0x000000ff2d047812 */ /* 0x000fe400078ec0ff */
[-C--:B------:R-:W-:Y:S02]  /*1980*/  ISETP.GE.AND P5, PT, R142, R33.reuse, PT ;  /* 0x000000218e00720c */ /* 0x080fe40003fa6270 */
[----:B------:R-:W-:Y:S02]  /*1990*/  ISETP.GE.AND P6, PT, R156, R33, PT ;  /* 0x000000219c00720c */ /* 0x000fe40003fc6270 */
[----:B-1----:R-:W-:Y:S01]  /*19a0*/  HMMA.16816.F32.BF16 R32, R20, R36, RZ ;  /* 0x000000241420723c */ /* 0x002fe200000418ff */
[----:B------:R-:W-:Y:S01]  /*19b0*/  IMAD.IADD R164, R43, 0x1, R4 ;  /* 0x000000012ba47824 */ /* 0x000fe200078e0204 */
[----:B------:R-:W-:-:S04]  /*19c0*/  FMNMX R4, R162, R169, !PT ;  /* 0x000000a9a2047209 */ /* 0x000fc80007800000 */
[----:B------:R-:W-:Y:S01]  /*19d0*/  HMMA.16816.F32.BF16 R36, R20, R38, RZ ;  /* 0x000000261424723c */ /* 0x000fe200000418ff */
[----:B------:R-:W-:Y:S01]  /*19e0*/  FMNMX R4, R171, R4, !PT ;  /* 0x00000004ab047209 */ /* 0x000fe20007800000 */
[----:B------:R-:W-:-:S03]  /*19f0*/  FMUL R185, R25, UR7 ;  /* 0x0000000719b97c20 */ /* 0x000fc60008400000 */
[----:B------:R-:W-:Y:S01]  /*1a00*/  FMNMX R4, R173, R4, !PT ;  /* 0x00000004ad047209 */ /* 0x000fe20007800000 */
[C---:B------:R-:W-:Y:S01]  /*1a10*/  HMMA.16816.F32.BF16 R40, R20.reuse, R40, RZ ;  /* 0x000000281428723c */ /* 0x040fe200000418ff */
[----:B------:R-:W-:Y:S01]  /*1a20*/  FMUL R28, R28, UR7 ;  /* 0x000000071c1c7c20 */ /* 0x000fe20008400000 */
[----:B------:R-:W-:Y:S02]  /*1a30*/  FSEL R185, R185, -INF , P3 ;  /* 0xff800000b9b97808 */ /* 0x000fe40001800000 */
[----:B------:R-:W-:Y:S01]  /*1a40*/  FMNMX R4, R5, R4, !PT ;  /* 0x0000000405047209 */ /* 0x000fe20007800000 */
[----:B------:R-:W-:Y:S01]  /*1a50*/  FMUL R29, R29, UR7 ;  /* 0x000000071d1d7c20 */ /* 0x000fe20008400000 */
[----:B------:R-:W-:Y:S01]  /*1a60*/  ISETP.GE.AND P3, PT, R142, R237, PT ;  /* 0x000000ed8e00720c */ /* 0x000fe20003f66270 */
[----:B------:R-:W-:Y:S01]  /*1a70*/  HMMA.16816.F32.BF16 R44, R20, R50, RZ ;  /* 0x00000032142c723c */ /* 0x000fe200000418ff */
[----:B------:R-:W-:Y:S02]  /*1a80*/  FSEL R187, R28, -INF , P5 ;  /* 0xff8000001cbb7808 */ /* 0x000fe40002800000 */
[----:B------:R-:W-:-:S02]  /*1a90*/  FMNMX R4, R185, R4, !PT ;  /* 0x00000004b9047209 */ /* 0x000fc40007800000 */
[----:B------:R-:W-:Y:S01]  /*1aa0*/  FMUL R32, R32, UR7 ;  /* 0x0000000720207c20 */ /* 0x000fe20008400000 */
[C---:B------:R-:W-:Y:S02]  /*1ab0*/  ISETP.GE.AND P5, PT, R142.reuse, R233, PT ;  /* 0x000000e98e00720c */ /* 0x040fe40003fa6270 */
[----:B------:R-:W-:Y:S02]  /*1ac0*/  FSEL R189, R29, -INF , P3 ;  /* 0xff8000001dbd7808 */ /* 0x000fe40001800000 */
[----:B------:R-:W-:Y:S01]  /*1ad0*/  FMNMX R4, R187, R4, !PT ;  /* 0x00000004bb047209 */ /* 0x000fe20007800000 */
[----:B------:R-:W-:Y:S01]  /*1ae0*/  HMMA.16816.F32.BF16 R48, R20, R48, RZ ;  /* 0x000000301430723c */ /* 0x000fe200000418ff */
[----:B------:R-:W-:Y:S01]  /*1af0*/  FMUL R33, R33, UR7 ;  /* 0x0000000721217c20 */ /* 0x000fe20008400000 */
[----:B------:R-:W-:Y:S02]  /*1b00*/  ISETP.GE.AND P3, PT, R142, R235, PT ;  /* 0x000000eb8e00720c */ /* 0x000fe40003f66270 */
[----:B------:R-:W-:-:S02]  /*1b10*/  FSEL R191, R32, -INF , P5 ;  /* 0xff80000020bf7808 */ /* 0x000fc40002800000 */
[----:B------:R-:W-:Y:S01]  /*1b20*/  FMNMX R4, R189, R4, !PT ;  /* 0x00000004bd047209 */ /* 0x000fe20007800000 */
[C---:B------:R-:W-:Y:S01]  /*1b30*/  HMMA.16816.F32.BF16 R52, R20.reuse, R58, RZ ;  /* 0x0000003a1434723c */ /* 0x040fe200000418ff */
[----:B------:R-:W-:Y:S01]  /*1b40*/  FMUL R36, R36, UR7 ;  /* 0x0000000724247c20 */ /* 0x000fe20008400000 */
[C---:B------:R-:W-:Y:S02]  /*1b50*/  ISETP.GE.AND P5, PT, R142.reuse, R231, PT ;  /* 0x000000e78e00720c */ /* 0x040fe40003fa6270 */
[----:B------:R-:W-:Y:S02]  /*1b60*/  FSEL R193, R33, -INF , P3 ;  /* 0xff80000021c17808 */ /* 0x000fe40001800000 */
[----:B------:R-:W-:Y:S01]  /*1b70*/  HMMA.16816.F32.BF16 R56, R20, R56, RZ ;  /* 0x000000381438723c */ /* 0x000fe200000418ff */
[----:B------:R-:W-:Y:S01]  /*1b80*/  FMNMX R4, R191, R4, !PT ;  /* 0x00000004bf047209 */ /* 0x000fe20007800000 */
[----:B------:R-:W-:Y:S01]  /*1b90*/  FMUL R37, R37, UR7 ;  /* 0x0000000725257c20 */ /* 0x000fe20008400000 */
[----:B------:R-:W-:-:S02]  /*1ba0*/  ISETP.GE.AND P3, PT, R142, R229, PT ;  /* 0x000000e58e00720c */ /* 0x000fc40003f66270 */
[----:B------:R-:W-:Y:S02]  /*1bb0*/  FSEL R197, R36, -INF , P5 ;  /* 0xff80000024c57808 */ /* 0x000fe40002800000 */
[----:B------:R-:W-:Y:S01]  /*1bc0*/  FMNMX R4, R193, R4, !PT ;  /* 0x00000004c1047209 */ /* 0x000fe20007800000 */
[----:B------:R-:W-:Y:S01]  /*1bd0*/  FMUL R40, R40, UR7 ;  /* 0x0000000728287c20 */ /* 0x000fe20008400000 */
[C---:B------:R-:W-:Y:S01]  /*1be0*/  ISETP.GE.AND P5, PT, R142.reuse, R225, PT ;  /* 0x000000e18e00720c */ /* 0x040fe20003fa6270 */
[----:B------:R-:W-:Y:S01]  /*1bf0*/  FMUL R41, R41, UR7 ;  /* 0x0000000729297c20 */ /* 0x000fe20008400000 */
[----:B------:R-:W-:Y:S02]  /*1c00*/  FSEL R199, R37, -INF , P3 ;  /* 0xff80000025c77808 */ /* 0x000fe40001800000 */
[----:B------:R-:W-:Y:S02]  /*1c10*/  FMNMX R4, R197, R4, !PT ;  /* 0x00000004c5047209 */ /* 0x000fe40007800000 */
[----:B------:R-:W-:Y:S01]  /*1c20*/  ISETP.GE.AND P3, PT, R142, R223, PT ;  /* 0x000000df8e00720c */ /* 0x000fe20003f66270 */
[----:B------:R-:W-:Y:S01]  /*1c30*/  FMUL R17, R17, UR7 ;  /* 0x0000000711117c20 */ /* 0x000fe20008400000 */
[----:B------:R-:W-:Y:S01]  /*1c40*/  FSEL R201, R40, -INF , P5 ;  /* 0xff80000028c97808 */ /* 0x000fe20002800000 */
[----:B------:R-:W-:Y:S01]  /*1c50*/  FMUL R45, R45, UR7 ;  /* 0x000000072d2d7c20 */ /* 0x000fe20008400000 */
[----:B------:R-:W-:-:S02]  /*1c60*/  FMNMX R4, R199, R4, !PT ;  /* 0x00000004c7047209 */ /* 0x000fc40007800000 */
[C---:B------:R-:W-:Y:S02]  /*1c70*/  ISETP.GE.AND P5, PT, R142.reuse, R221, PT ;  /* 0x000000dd8e00720c */ /* 0x040fe40003fa6270 */
[----:B------:R-:W-:Y:S02]  /*1c80*/  FSEL R211, R41, -INF , P3 ;  /* 0xff80000029d37808 */ /* 0x000fe40001800000 */
[----:B------:R-:W-:Y:S01]  /*1c90*/  ISETP.GE.AND P3, PT, R142, R219, PT ;  /* 0x000000db8e00720c */ /* 0x000fe20003f66270 */
[----:B------:R-:W-:Y:S01]  /*1ca0*/  FMUL R44, R44, UR7 ;  /* 0x000000072c2c7c20 */ /* 0x000fe20008400000 */
[----:B------:R-:W-:Y:S01]  /*1cb0*/  FMNMX R24, R201, R4, !PT ;  /* 0x00000004c9187209 */ /* 0x000fe20007800000 */
[----:B------:R-:W-:Y:S01]  /*1cc0*/  FMUL R49, R49, UR7 ;  /* 0x0000000731317c20 */ /* 0x000fe20008400000 */
[----:B------:R-:W-:Y:S02]  /*1cd0*/  FSEL R203, R17, -INF , P5 ;  /* 0xff80000011cb7808 */ /* 0x000fe40002800000 */
[----:B------:R-:W-:-:S02]  /*1ce0*/  ISETP.GE.AND P5, PT, R142, R175, PT ;  /* 0x000000af8e00720c */ /* 0x000fc40003fa6270 */
[----:B------:R-:W-:Y:S02]  /*1cf0*/  FSEL R17, R45, -INF , P3 ;  /* 0xff8000002d117808 */ /* 0x000fe40001800000 */
[----:B------:R-:W-:Y:S02]  /*1d00*/  ISETP.GE.AND P3, PT, R142, R177, PT ;  /* 0x000000b18e00720c */ /* 0x000fe40003f66270 */
[----:B------:R-:W-:Y:S02]  /*1d10*/  LOP3.LUT R25, R227, 0x40, RZ, 0xfc, !PT ;  /* 0x00000040e3197812 */ /* 0x000fe400078efcff */
[----:B------:R-:W-:Y:S01]  /*1d20*/  FMNMX R24, R211, R24, !PT ;  /* 0x00000018d3187209 */ /* 0x000fe20007800000 */
[----:B------:R-:W-:Y:S01]  /*1d30*/  FMUL R4, R53, UR7 ;  /* 0x0000000735047c20 */ /* 0x000fe20008400000 */
[----:B------:R-:W-:Y:S01]  /*1d40*/  FSEL R195, R44, -INF , P5 ;  /* 0xff8000002cc37808 */ /* 0x000fe20002800000 */
[----:B------:R-:W-:Y:S01]  /*1d50*/  FMUL R56, R56, UR7 ;  /* 0x0000000738387c20 */ /* 0x000fe20008400000 */
[----:B------:R-:W-:-:S02]  /*1d60*/  ISETP.GE.AND P5, PT, R142, R181, PT ;  /* 0x000000b58e00720c */ /* 0x000fc40003fa6270 */
[----:B------:R-:W-:Y:S02]  /*1d70*/  FSEL R53, R49, -INF , P3 ;  /* 0xff80000031357808 */ /* 0x000fe40001800000 */
[----:B------:R-:W-:Y:S02]  /*1d80*/  ISETP.GE.AND P3, PT, R142, R25, PT ;  /* 0x000000198e00720c */ /* 0x000fe40003f66270 */
[----:B------:R-:W-:Y:S01]  /*1d90*/  FMNMX R24, R167, R24, !PT ;  /* 0x00000018a7187209 */ /* 0x000fe20007800000 */
[----:B------:R-:W-:Y:S01]  /*1da0*/  FMUL R209, R57, UR7 ;  /* 0x0000000739d17c20 */ /* 0x000fe20008400000 */
[----:B------:R-:W-:Y:S01]  /*1db0*/  FSEL R57, R4, -INF , P5 ;  /* 0xff80000004397808 */ /* 0x000fe20002800000 */
[----:B------:R-:W-:Y:S01]  /*1dc0*/  HMMA.16816.F32.BF16 R60, R20, R64, RZ ;  /* 0x00000040143c723c */ /* 0x000fe200000418ff */
[----:B------:R-:W-:Y:S02]  /*1dd0*/  LOP3.LUT R179, R227, 0x48, RZ, 0xfc, !PT ;  /* 0x00000048e3b37812 */ /* 0x000fe400078efcff */
[----:B------:R-:W-:-:S02]  /*1de0*/  ISETP.GE.AND P5, PT, R142, R183, PT ;  /* 0x000000b78e00720c */ /* 0x000fc40003fa6270 */
[----:B------:R-:W-:Y:S02]  /*1df0*/  FSEL R217, R56, -INF , P3 ;  /* 0xff80000038d97808 */ /* 0x000fe40001800000 */
[----:B------:R-:W-:Y:S01]  /*1e00*/  FMNMX R24, R203, R24, !PT ;  /* 0x00000018cb187209 */ /* 0x000fe20007800000 */
[----:B------:R-:W-:Y:S01]  /*1e10*/  FMUL R52, R52, UR7 ;  /* 0x0000000734347c20 */ /* 0x000fe20008400000 */
[----:B------:R-:W-:Y:S02]  /*1e20*/  FSEL R209, R209, -INF , P5 ;  /* 0xff800000d1d17808 */ /* 0x000fe40002800000 */
[----:B------:R-:W-:Y:S02]  /*1e30*/  ISETP.GE.AND P3, PT, R142, R179, PT ;  /* 0x000000b38e00720c */ /* 0x000fe40003f66270 */
[----:B------:R-:W-:Y:S02]  /*1e40*/  FMNMX R24, R217, R24, !PT ;  /* 0x00000018d9187209 */ /* 0x000fe40007800000 */
[----:B------:R-:W-:-:S02]  /*1e50*/  LOP3.LUT R227, R227, 0x50, RZ, 0xfc, !PT ;  /* 0x00000050e3e37812 */ /* 0x000fc400078efcff */
[----:B------:R-:W-:Y:S02]  /*1e60*/  FSEL R205, R52, -INF , P3 ;  /* 0xff80000034cd7808 */ /* 0x000fe40001800000 */
[----:B------:R-:W-:Y:S01]  /*1e70*/  FMNMX R24, R209, R24, !PT ;  /* 0x00000018d1187209 */ /* 0x000fe20007800000 */
[C---:B------:R-:W-:Y:S01]  /*1e80*/  HMMA.16816.F32.BF16 R64, R20.reuse, R66, RZ ;  /* 0x000000421440723c */ /* 0x040fe200000418ff */
[----:B------:R-:W-:Y:S01]  /*1e90*/  FMUL R48, R48, UR7 ;  /* 0x0000000730307c20 */ /* 0x000fe20008400000 */
[----:B------:R-:W-:Y:S02]  /*1ea0*/  ISETP.GE.AND P3, PT, R142, R227, PT ;  /* 0x000000e38e00720c */ /* 0x000fe40003f66270 */
[----:B------:R-:W-:Y:S02]  /*1eb0*/  FMNMX R24, R205, R24, !PT ;  /* 0x00000018cd187209 */ /* 0x000fe40007800000 */
[----:B------:R-:W-:Y:S02]  /*1ec0*/  FSEL R207, R48, -INF , P3 ;  /* 0xff80000030cf7808 */ /* 0x000fe40001800000 */
[----:B------:R-:W-:Y:S01]  /*1ed0*/  FMNMX R24, R57, R24, !PT ;  /* 0x0000001839187209 */ /* 0x000fe20007800000 */
[----:B------:R-:W-:Y:S01]  /*1ee0*/  HMMA.16816.F32.BF16 R72, R20, R68, RZ ;  /* 0x000000441448723c */ /* 0x000fe200000418ff */
[----:B------:R-:W-:-:S02]  /*1ef0*/  LOP3.LUT R164, R164, 0xffff, RZ, 0xc0, !PT ;  /* 0x0000ffffa4a47812 */ /* 0x000fc400078ec0ff */
[----:B------:R-:W-:Y:S02]  /*1f00*/  FMNMX R24, R207, R24, !PT ;  /* 0x00000018cf187209 */ /* 0x000fe40007800000 */
[--C-:B------:R-:W-:Y:S01]  /*1f10*/  SHF.R.U32.HI R4, RZ, 0xf, R164.reuse ;  /* 0x0000000fff047819 */ /* 0x100fe200000116a4 */
[----:B------:R-:W-:Y:S01]  /*1f20*/  FMUL R60, R60, UR7 ;  /* 0x000000073c3c7c20 */ /* 0x000fe20008400000 */
[----:B------:R-:W-:Y:S01]  /*1f30*/  FMNMX R24, R53, R24, !PT ;  /* 0x0000001835187209 */ /* 0x000fe20007800000 */
[----:B------:R-:W-:Y:S01]  /*1f40*/  HMMA.16816.F32.BF16 R20, R20, R70, RZ ;  /* 0x000000461414723c */ /* 0x000fe200000418ff */
[----:B------:R-:W-:Y:S02]  /*1f50*/  LOP3.LUT P3, RZ, R4, 0x1, RZ, 0xc0, !PT ;  /* 0x0000000104ff7812 */ /* 0x000fe4000786c0ff */
[--C-:B------:R-:W-:Y:S02]  /*1f60*/  SHF.R.U32.HI R28, RZ, 0xe, R164.reuse ;  /* 0x0000000eff1c7819 */ /* 0x100fe400000116a4 */
[----:B------:R-:W-:-:S02]  /*1f70*/  SHF.R.U32.HI R4, RZ, 0xb, R164 ;  /* 0x0000000bff047819 */ /* 0x000fc400000116a4 */
[----:B------:R-:W-:Y:S01]  /*1f80*/  FMNMX R24, R195, R24, !PT ;  /* 0x00000018c3187209 */ /* 0x000fe20007800000 */
[----:B------:R-:W-:Y:S01]  /*1f90*/  FMUL R61, R61, UR7 ;  /* 0x000000073d3d7c20 */ /* 0x000fe20008400000 */
[----:B------:R-:W-:Y:S02]  /*1fa0*/  FSEL R69, R60, -INF , !P3 ;  /* 0xff8000003c457808 */ /* 0x000fe40005800000 */
[----:B------:R-:W-:Y:S02]  /*1fb0*/  LOP3.LUT P5, RZ, R28, 0x1, RZ, 0xc0, !PT ;  /* 0x000000011cff7812 */ /* 0x000fe400078ac0ff */
[----:B------:R-:W-:Y:S02]  /*1fc0*/  LOP3.LUT P3, RZ, R4, 0x1, RZ, 0xc0, !PT ;  /* 0x0000000104ff7812 */ /* 0x000fe4000786c0ff */
[----:B------:R-:W-:Y:S02]  /*1fd0*/  SHF.R.U32.HI R4, RZ, 0xa, R164 ;  /* 0x0000000aff047819 */ /* 0x000fe400000116a4 */
[----:B------:R-:W-:Y:S01]  /*1fe0*/  FMNMX R24, R17, R24, !PT ;  /* 0x0000001811187209 */ /* 0x000fe20007800000 */
[----:B------:R-:W-:Y:S01]  /*1ff0*/  FMUL R64, R64, UR7 ;  /* 0x0000000740407c20 */ /* 0x000fe20008400000 */
[----:B------:R-:W-:-:S02]  /*2000*/  FSEL R71, R61, -INF , !P5 ;  /* 0xff8000003d477808 */ /* 0x000fc40006800000 */
[----:B------:R-:W-:Y:S02]  /*2010*/  LOP3.LUT P5, RZ, R4, 0x1, RZ, 0xc0, !PT ;  /* 0x0000000104ff7812 */ /* 0x000fe400078ac0ff */
[----:B------:R-:W-:Y:S02]  /*2020*/  FMNMX R24, R69, R24, !PT ;  /* 0x0000001845187209 */ /* 0x000fe40007800000 */
[--C-:B------:R-:W-:Y:S01]  /*2030*/  SHF.R.U32.HI R4, RZ, 0x7, R164.reuse ;  /* 0x00000007ff047819 */ /* 0x100fe200000116a4 */
[----:B------:R-:W-:Y:S01]  /*2040*/  FMUL R65, R65, UR7 ;  /* 0x0000000741417c20 */ /* 0x000fe20008400000 */
[----:B------:R-:W-:Y:S02]  /*2050*/  FSEL R213, R64, -INF , !P3 ;  /* 0xff80000040d57808 */ /* 0x000fe40005800000 */
[----:B------:R-:W-:Y:S02]  /*2060*/  FMNMX R24, R71, R24, !PT ;  /* 0x0000001847187209 */ /* 0x000fe40007800000 */
[----:B------:R-:W-:Y:S01]  /*2070*/  LOP3.LUT P3, RZ, R4, 0x1, RZ, 0xc0, !PT ;  /* 0x0000000104ff7812 */ /* 0x000fe2000786c0ff */
[----:B------:R-:W-:Y:S01]  /*2080*/  FMUL R72, R72, UR7 ;  /* 0x0000000748487c20 */ /* 0x000fe20008400000 */
[----:B------:R-:W-:-:S02]  /*2090*/  SHF.R.U32.HI R4, RZ, 0x6, R164 ;  /* 0x00000006ff047819 */ /* 0x000fc400000116a4 */
[----:B------:R-:W-:Y:S02]  /*20a0*/  FSEL R215, R65, -INF , !P5 ;  /* 0xff80000041d77808 */ /* 0x000fe40006800000 */
[----:B------:R-:W-:Y:S01]  /*20b0*/  FMNMX R24, R213, R24, !PT ;  /* 0x00000018d5187209 */ /* 0x000fe20007800000 */
[----:B------:R-:W-:Y:S01]  /*20c0*/  FMUL R65, R73, UR7 ;  /* 0x0000000749417c20 */ /* 0x000fe20008400000 */
[----:B------:R-:W-:Y:S02]  /*20d0*/  LOP3.LUT P5, RZ, R4, 0x1, RZ, 0xc0, !PT ;  /* 0x0000000104ff7812 */ /* 0x000fe400078ac0ff */
[----:B------:R-:W-:Y:S02]  /*20e0*/  SHF.R.U32.HI R4, RZ, 0x3, R164 ;  /* 0x00000003ff047819 */ /* 0x000fe400000116a4 */
[----:B------:R-:W-:Y:S02]  /*20f0*/  FSEL R73, R72, -INF , !P3 ;  /* 0xff80000048497808 */ /* 0x000fe40005800000 */
[----:B------:R-:W-:Y:S01]  /*2100*/  FMNMX R24, R215, R24, !PT ;  /* 0x00000018d7187209 */ /* 0x000fe20007800000 */
[----:B------:R-:W-:Y:S01]  /*2110*/  FMUL R20, R20, UR7 ;  /* 0x0000000714147c20 */ /* 0x000fe20008400000 */
[----:B------:R-:W-:-:S02]  /*2120*/  LOP3.LUT P3, RZ, R4, 0x1, RZ, 0xc0, !PT ;  /* 0x0000000104ff7812 */ /* 0x000fc4000786c0ff */
[----:B------:R-:W-:Y:S02]  /*2130*/  SHF.R.U32.HI R4, RZ, 0x2, R164 ;  /* 0x00000002ff047819 */ /* 0x000fe400000116a4 */
[----:B------:R-:W-:Y:S02]  /*2140*/  FSEL R65, R65, -INF , !P5 ;  /* 0xff80000041417808 */ /* 0x000fe40006800000 */
[----:B------:R-:W-:Y:S01]  /*2150*/  FMNMX R24, R73, R24, !PT ;  /* 0x0000001849187209 */ /* 0x000fe20007800000 */
[----:B------:R-:W-:Y:S01]  /*2160*/  FMUL R21, R21, UR7 ;  /* 0x0000000715157c20 */ /* 0x000fe20008400000 */
[----:B------:R-:W-:Y:S02]  /*2170*/  LOP3.LUT P5, RZ, R4, 0x1, RZ, 0xc0, !PT ;  /* 0x0000000104ff7812 */ /* 0x000fe400078ac0ff */
[----:B------:R-:W-:Y:S02]  /*2180*/  FSEL R61, R20, -INF , !P3 ;  /* 0xff800000143d7808 */ /* 0x000fe40005800000 */
[----:B------:R-:W-:Y:S01]  /*2190*/  FMNMX R24, R65, R24, !PT ;  /* 0x0000001841187209 */ /* 0x000fe20007800000 */
[----:B------:R-:W-:Y:S01]  /*21a0*/  FMUL R4, R7, UR7 ;  /* 0x0000000707047c20 */ /* 0x000fe20008400000 */
[----:B------:R-:W-:-:S02]  /*21b0*/  FSEL R7, R21, -INF , !P5 ;  /* 0xff80000015077808 */ /* 0x000fc40006800000 */
[----:B------:R-:W-:-:S04]  /*21c0*/  FMNMX R20, R61, R24, !PT ;  /* 0x000000183d147209 */ /* 0x000fc80007800000 */
[----:B------:R-:W-:-:S05]  /*21d0*/  FMNMX R20, R7, R20, !PT ;  /* 0x0000001407147209 */ /* 0x000fca0007800000 */
[----:B------:R-:W0:Y:S01]  /*21e0*/  SHFL.BFLY PT, R21, R20, 0x2, 0x1f ;  /* 0x0c401f0014157f89 */ /* 0x000e2200000e0000 */
[----:B------:R-:W-:Y:S02]  /*21f0*/  FSEL R4, R4, -INF , P1 ;  /* 0xff80000004047808 */ /* 0x000fe40000800000 */
[----:B------:R-:W-:Y:S01]  /*2200*/  ISETP.GE.AND P1, PT, R156, R235, PT ;  /* 0x000000eb9c00720c */ /* 0x000fe20003f26270 */
[----:B------:R-:W-:Y:S01]  /*2210*/  FMUL R30, R30, UR7 ;  /* 0x000000071e1e7c20 */ /* 0x000fe20008400000 */
[----:B------:R-:W-:Y:S01]  /*2220*/  FMUL R31, R31, UR7 ;  /* 0x000000071f1f7c20 */ /* 0x000fe20008400000 */
[----:B------:R-:W-:Y:S01]  /*2230*/  ISETP.GE.AND P3, PT, R156, R237, PT ;  /* 0x000000ed9c00720c */ /* 0x000fe20003f66270 */
[----:B------:R-:W-:Y:S01]  /*2240*/  FMUL R27, R27, UR7 ;  /* 0x000000071b1b7c20 */ /* 0x000fe20008400000 */
[----:B------:R-:W-:Y:S01]  /*2250*/  FMUL R34, R34, UR7 ;  /* 0x0000000722227c20 */ /* 0x000fe20008400000 */
[----:B------:R-:W-:Y:S01]  /*2260*/  ISETP.GE.AND P5, PT, R156, R233, PT ;  /* 0x000000e99c00720c */ /* 0x000fe20003fa6270 */
[----:B------:R-:W-:Y:S01]  /*2270*/  FMUL R68, R35, UR7 ;  /* 0x0000000723447c20 */ /* 0x000fe20008400000 */
[----:B0-----:R-:W-:-:S05]  /*2280*/  FMNMX R70, R20, R21, !PT ;  /* 0x0000001514467209 */ /* 0x001fca0007800000 */
[----:B------:R-:W0:Y:S01]  /*2290*/  SHFL.BFLY PT, R235, R70, 0x1, 0x1f ;  /* 0x0c201f0046eb7f89 */ /* 0x000e2200000e0000 */
[----:B------:R-:W-:Y:S01]  /*22a0*/  IMAD.WIDE R36, R147, 0x2, R132 ;  /* 0x0000000293247825 */ /* 0x000fe200078e0284 */
[----:B------:R-:W-:-:S03]  /*22b0*/  FSEL R64, R30, -INF , P6 ;  /* 0xff8000001e407808 */ /* 0x000fc60003000000 */
[----:B------:R-:W-:Y:S01]  /*22c0*/  FMUL R24, R26, UR7 ;  /* 0x000000071a187c20 */ /* 0x000fe20008400000 */
[----:B------:R-:W-:Y:S01]  /*22d0*/  FSEL R60, R31, -INF , P3 ;  /* 0xff8000001f3c7808 */ /* 0x000fe20001800000 */
[----:B------:R-:W-:Y:S01]  /*22e0*/  IMAD.WIDE R40, R147, 0x2, R104 ;  /* 0x0000000293287825 */ /* 0x000fe200078e0268 */
[----:B------:R-:W-:Y:S02]  /*22f0*/  FSEL R52, R27, -INF , P4 ;  /* 0xff8000001b347808 */ /* 0x000fe40002000000 */
[----:B------:R-:W-:Y:S01]  /*2300*/  FSEL R56, R34, -INF , P5 ;  /* 0xff80000022387808 */ /* 0x000fe20002800000 */
[C---:B------:R-:W-:Y:S01]  /*2310*/  IMAD.WIDE R30, R147.reuse, 0x2, R138 ;  /* 0x00000002931e7825 */ /* 0x040fe200078e028a */
[----:B------:R-:W-:Y:S02]  /*2320*/  ISETP.GE.AND P5, PT, R156, R221, PT ;  /* 0x000000dd9c00720c */ /* 0x000fe40003fa6270 */
[----:B------:R-:W-:Y:S01]  /*2330*/  FSEL R68, R68, -INF , P1 ;  /* 0xff80000044447808 */ /* 0x000fe20000800000 */
[C---:B------:R-:W-:Y:S01]  /*2340*/  IMAD.WIDE R34, R147.reuse, 0x2, R134 ;  /* 0x0000000293227825 */ /* 0x040fe200078e0286 */
[----:B------:R-:W-:Y:S01]  /*2350*/  ISETP.GE.AND P1, PT, R156, R219, PT ;  /* 0x000000db9c00720c */ /* 0x000fe20003f26270 */
[----:B------:R1:W2:Y:S02]  /*2360*/  LDG.E.U16 R221, desc[UR10][R36.64] ;  /* 0x0000000a24dd7981 */ /* 0x0002a4000c1e1500 */
[----:B------:R-:W-:-:S02]  /*2370*/  IMAD.WIDE R20, R147, 0x2, R126 ;  /* 0x0000000293147825 */ /* 0x000fc400078e027e */
[----:B------:R3:W4:Y:S02]  /*2380*/  LDG.E.U16 R219, desc[UR10][R40.64] ;  /* 0x0000000a28db7981 */ /* 0x000724000c1e1500 */
[C---:B------:R-:W-:Y:S01]  /*2390*/  IMAD.WIDE R26, R147.reuse, 0x2, R136 ;  /* 0x00000002931a7825 */ /* 0x040fe200078e0288 */
[C---:B------:R-:W-:Y:S01]  /*23a0*/  ISETP.GE.AND P6, PT, R156.reuse, R225, PT ;  /* 0x000000e19c00720c */ /* 0x040fe20003fc6270 */
[----:B------:R-:W5:Y:S02]  /*23b0*/  LDG.E.U16 R166, desc[UR10][R20.64] ;  /* 0x0000000a14a67981 */ /* 0x000f64000c1e1500 */
[C---:B------:R-:W-:Y:S01]  /*23c0*/  IMAD.WIDE R28, R147.reuse, 0x2, R120 ;  /* 0x00000002931c7825 */ /* 0x040fe200078e0278 */
[C---:B------:R-:W-:Y:S01]  /*23d0*/  ISETP.GE.AND P3, PT, R156.reuse, R223, PT ;  /* 0x000000df9c00720c */ /* 0x040fe20003f66270 */
[----:B------:R-:W5:Y:S02]  /*23e0*/  LDG.E.U16 R225, desc[UR10][R26.64] ;  /* 0x0000000a1ae17981 */ /* 0x000f64000c1e1500 */
[C---:B------:R-:W-:Y:S01]  /*23f0*/  IMAD.WIDE R32, R147.reuse, 0x2, R110 ;  /* 0x0000000293207825 */ /* 0x040fe200078e026e */
[----:B------:R-:W-:Y:S01]  /*2400*/  ISETP.GE.AND P4, PT, R156, R229, PT ;  /* 0x000000e59c00720c */ /* 0x000fe20003f86270 */
[----:B------:R0:W5:Y:S02]  /*2410*/  LDG.E.U16 R223, desc[UR10][R34.64] ;  /* 0x0000000a22df7981 */ /* 0x000164000c1e1500 */
[----:B-1----:R-:W-:-:S02]  /*2420*/  IMAD.WIDE R36, R147, 0x2, R112 ;  /* 0x0000000293247825 */ /* 0x002fc400078e0270 */
[----:B------:R-:W2:Y:S02]  /*2430*/  LDG.E.U16 R31, desc[UR10][R30.64] ;  /* 0x0000000a1e1f7981 */ /* 0x000ea4000c1e1500 */
[C---:B---3--:R-:W-:Y:S02]  /*2440*/  IMAD.WIDE R40, R147.reuse, 0x2, R114 ;  /* 0x0000000293287825 */ /* 0x048fe400078e0272 */
[----:B------:R1:W3:Y:S02]  /*2450*/  LDG.E.U16 R168, desc[UR10][R28.64] ;  /* 0x0000000a1ca87981 */ /* 0x0002e4000c1e1500 */
[C---:B------:R-:W-:Y:S02]  /*2460*/  IMAD.WIDE R44, R147.reuse, 0x2, R116 ;  /* 0x00000002932c7825 */ /* 0x040fe400078e0274 */
[----:B------:R1:W5:Y:S02]  /*2470*/  LDG.E.U16 R229, desc[UR10][R32.64] ;  /* 0x0000000a20e57981 */ /* 0x000364000c1e1500 */
[----:B------:R-:W-:-:S02]  /*2480*/  IMAD.WIDE R48, R147, 0x2, R118 ;  /* 0x0000000293307825 */ /* 0x000fc400078e0276 */
[----:B------:R-:W3:Y:S02]  /*2490*/  LDG.E.U16 R233, desc[UR10][R36.64] ;  /* 0x0000000a24e97981 */ /* 0x000ee4000c1e1500 */
[C---:B0-----:R-:W-:Y:S01]  /*24a0*/  IMAD.WIDE R34, R147.reuse, 0x2, R128 ;  /* 0x0000000293227825 */ /* 0x041fe200078e0280 */
[----:B------:R-:W-:Y:S01]  /*24b0*/  FSEL R24, R24, -INF , P2 ;  /* 0xff80000018187808 */ /* 0x000fe20001000000 */
[----:B------:R-:W3:Y:S02]  /*24c0*/  LDG.E.U16 R180, desc[UR10][R40.64] ;  /* 0x0000000a28b47981 */ /* 0x000ee4000c1e1500 */
[----:B------:R-:W-:-:S04]  /*24d0*/  IMAD.WIDE R20, R147, 0x2, R122 ;  /* 0x0000000293147825 */ /* 0x000fc800078e027a */
[C---:B------:R-:W-:Y:S01]  /*24e0*/  IMAD.WIDE R26, R147.reuse, 0x2, R130 ;  /* 0x00000002931a7825 */ /* 0x040fe200078e0282 */
[----:B------:R-:W3:Y:S03]  /*24f0*/  LDG.E.U16 R45, desc[UR10][R44.64] ;  /* 0x0000000a2c2d7981 */ /* 0x000ee6000c1e1500 */
[----:B-1----:R-:W-:Y:S01]  /*2500*/  IMAD.WIDE R28, R147, 0x2, R124 ;  /* 0x00000002931c7825 */ /* 0x002fe200078e027c */
[----:B------:R-:W-:Y:S01]  /*2510*/  ISETP.GE.AND P2, PT, R156, R231, PT ;  /* 0x000000e79c00720c */ /* 0x000fe20003f46270 */
[----:B------:R-:W3:Y:S01]  /*2520*/  LDG.E.U16 R184, desc[UR10][R48.64] ;  /* 0x0000000a30b87981 */ /* 0x000ee2000c1e1500 */
[----:B------:R-:W-:-:S03]  /*2530*/  FMNMX R32, R70, R235, !PT ;  /* 0x000000eb46207209 */ /* 0x000fc60007800000 */
[----:B------:R-:W3:Y:S04]  /*2540*/  LDG.E.U16 R231, desc[UR10][R34.64] ;  /* 0x0000000a22e77981 */ /* 0x000ee8000c1e1500 */
[----:B------:R-:W3:Y:S04]  /*2550*/  LDG.E.U16 R235, desc[UR10][R20.64] ;  /* 0x0000000a14eb7981 */ /* 0x000ee8000c1e1500 */
[----:B------:R-:W3:Y:S04]  /*2560*/  LDG.E.U16 R26, desc[UR10][R26.64] ;  /* 0x0000000a1a1a7981 */ /* 0x000ee8000c1e1500 */
[----:B------:R0:W3:Y:S01]  /*2570*/  LDG.E.U16 R192, desc[UR10][R28.64] ;  /* 0x0000000a1cc07981 */ /* 0x0000e2000c1e1500 */
[----:B------:R-:W-:Y:S01]  /*2580*/  FMUL R19, R19, UR7 ;  /* 0x0000000713137c20 */ /* 0x000fe20008400000 */
[----:B------:R-:W-:Y:S01]  /*2590*/  FMNMX R32, R32, R163, !PT ;  /* 0x000000a320207209 */ /* 0x000fe20007800000 */
[----:B------:R-:W-:Y:S01]  /*25a0*/  FMUL R38, R38, UR7 ;  /* 0x0000000726267c20 */ /* 0x000fe20008400000 */
[----:B------:R-:W-:Y:S01]  /*25b0*/  FMUL R39, R39, UR7 ;  /* 0x0000000727277c20 */ /* 0x000fe20008400000 */
[----:B------:R-:W-:Y:S01]  /*25c0*/  FMUL R42, R42, UR7 ;  /* 0x000000072a2a7c20 */ /* 0x000fe20008400000 */
[----:B------:R-:W-:Y:S01]  /*25d0*/  FSEL R196, R19, -INF , P5 ;  /* 0xff80000013c47808 */ /* 0x000fe20002800000 */
[----:B------:R-:W-:Y:S01]  /*25e0*/  FADD R19, R5, -R32 ;  /* 0x8000002005137221 */ /* 0x000fe20000000000 */
[----:B------:R-:W-:Y:S01]  /*25f0*/  FMNMX R5, R18, R165, !PT ;  /* 0x000000a512057209 */ /* 0x000fe20007800000 */
[----:B------:R-:W-:Y:S01]  /*2600*/  FMUL R43, R43, UR7 ;  /* 0x000000072b2b7c20 */ /* 0x000fe20008400000 */
[----:B------:R-:W-:Y:S01]  /*2610*/  FMUL R46, R46, UR7 ;  /* 0x000000072e2e7c20 */ /* 0x000fe20008400000 */
[----:B0-----:R-:W-:Y:S01]  /*2620*/  FMUL R28, R19, 1.4426950216293334961 ;  /* 0x3fb8aa3b131c7820 */ /* 0x001fe20000400000 */
[----:B------:R-:W-:Y:S01]  /*2630*/  FMNMX R19, R16, R5, !PT ;  /* 0x0000000510137209 */ /* 0x000fe20007800000 */
[----:B------:R-:W-:Y:S01]  /*2640*/  FMUL R47, R47, UR7 ;  /* 0x000000072f2f7c20 */ /* 0x000fe20008400000 */
[----:B------:R-:W-:Y:S01]  /*2650*/  FMUL R58, R58, UR7 ;  /* 0x000000073a3a7c20 */ /* 0x000fe20008400000 */
[----:B------:R-:W-:Y:S01]  /*2660*/  FMUL R51, R51, UR7 ;  /* 0x0000000733337c20 */ /* 0x000fe20008400000 */
        /* <DEDUP_REMOVED lines=13> */
[----:B------:R-:W-:Y:S03]  /*2740*/  BAR.SYNC.DEFER_BLOCKING 0x0 ;  /* 0x0000000000007b1d */ /* 0x000fe60000010000 */
[----:B------:R-:W-:-:S04]  /*2750*/  FMNMX R19, R60, R19, !PT ;  /* 0x000000133c137209 */ /* 0x000fc80007800000 */
[----:B------:R-:W-:Y:S02]  /*2760*/  FMNMX R19, R56, R19, !PT ;  /* 0x0000001338137209 */ /* 0x000fe40007800000 */
[----:B------:R-:W-:Y:S02]  /*2770*/  FSEL R194, R38, -INF , P2 ;  /* 0xff80000026c27808 */ /* 0x000fe40001000000 */
[----:B------:R-:W-:Y:S02]  /*2780*/  FMNMX R19, R68, R19, !PT ;  /* 0x0000001344137209 */ /* 0x000fe40007800000 */
[----:B------:R-:W-:Y:S02]  /*2790*/  FSEL R20, R39, -INF , P4 ;  /* 0xff80000027147808 */ /* 0x000fe40002000000 */
[----:B------:R-:W-:Y:S02]  /*27a0*/  FMNMX R19, R194, R19, !PT ;  /* 0x00000013c2137209 */ /* 0x000fe40007800000 */
[----:B------:R-:W-:-:S02]  /*27b0*/  FSEL R198, R42, -INF , P6 ;  /* 0xff8000002ac67808 */ /* 0x000fc40003000000 */
[----:B------:R-:W-:Y:S02]  /*27c0*/  FMNMX R19, R20, R19, !PT ;  /* 0x0000001314137209 */ /* 0x000fe40007800000 */
[----:B------:R-:W-:Y:S02]  /*27d0*/  FSEL R200, R43, -INF , P3 ;  /* 0xff8000002bc87808 */ /* 0x000fe40001800000 */
[----:B------:R-:W-:Y:S02]  /*27e0*/  FMNMX R19, R198, R19, !PT ;  /* 0x00000013c6137209 */ /* 0x000fe40007800000 */
[----:B------:R-:W-:Y:S02]  /*27f0*/  ISETP.GE.AND P2, PT, R156, R175, PT ;  /* 0x000000af9c00720c */ /* 0x000fe40003f46270 */
[----:B------:R-:W-:Y:S01]  /*2800*/  FMNMX R19, R200, R19, !PT ;  /* 0x00000013c8137209 */ /* 0x000fe20007800000 */
[----:B------:R-:W-:Y:S01]  /*2810*/  FADD R162, R162, -R32 ;  /* 0x80000020a2a27221 */ /* 0x000fe20000000000 */
[----:B------:R-:W-:-:S02]  /*2820*/  FSEL R70, R46, -INF , P2 ;  /* 0xff8000002e467808 */ /* 0x000fc40001000000 */
[----:B------:R-:W-:Y:S02]  /*2830*/  ISETP.GE.AND P2, PT, R156, R25, PT ;  /* 0x000000199c00720c */ /* 0x000fe40003f46270 */
[----:B------:R-:W-:Y:S01]  /*2840*/  FMNMX R19, R6, R19, !PT ;  /* 0x0000001306137209 */ /* 0x000fe20007800000 */
[----:B------:R-:W-:Y:S01]  /*2850*/  FMUL R162, R162, 1.4426950216293334961 ;  /* 0x3fb8aa3ba2a27820 */ /* 0x000fe20000400000 */
[----:B------:R-:W-:Y:S02]  /*2860*/  FSEL R48, R47, -INF , P1 ;  /* 0xff8000002f307808 */ /* 0x000fe40000800000 */
[C---:B------:R-:W-:Y:S02]  /*2870*/  ISETP.GE.AND P4, PT, R156.reuse, R177, PT ;  /* 0x000000b19c00720c */ /* 0x040fe40003f86270 */
[----:B------:R-:W-:Y:S02]  /*2880*/  ISETP.GE.AND P1, PT, R156, R183, PT ;  /* 0x000000b79c00720c */ /* 0x000fe40003f26270 */
[----:B------:R-:W-:-:S02]  /*2890*/  FSEL R204, R58, -INF , P2 ;  /* 0xff8000003acc7808 */ /* 0x000fc40001000000 */
[----:B------:R-:W-:Y:S02]  /*28a0*/  FMNMX R19, R196, R19, !PT ;  /* 0x00000013c4137209 */ /* 0x000fe40007800000 */
[----:B------:R-:W-:Y:S01]  /*28b0*/  SHF.R.U32.HI R5, RZ, 0xd, R164 ;  /* 0x0000000dff057819 */ /* 0x000fe200000116a4 */
[----:B------:R0:W-:Y:S01]  /*28c0*/  MUFU.EX2 R175, R162 ;  /* 0x000000a200af7308 */ /* 0x0001e20000000800 */
[----:B------:R-:W-:Y:S02]  /*28d0*/  ISETP.GE.AND P5, PT, R156, R179, PT ;  /* 0x000000b39c00720c */ /* 0x000fe40003fa6270 */
[----:B------:R-:W-:Y:S02]  /*28e0*/  FSEL R206, R59, -INF , P1 ;  /* 0xff8000003bce7808 */ /* 0x000fe40000800000 */
[----:B------:R-:W-:Y:S02]  /*28f0*/  FMNMX R19, R204, R19, !PT ;  /* 0x00000013cc137209 */ /* 0x000fe40007800000 */
[----:B------:R-:W-:-:S02]  /*2900*/  ISETP.GE.AND P6, PT, R156, R227, PT ;  /* 0x000000e39c00720c */ /* 0x000fc40003fc6270 */
[----:B0-----:R-:W-:Y:S02]  /*2910*/  FSEL R162, R51, -INF , P4 ;  /* 0xff80000033a27808 */ /* 0x001fe40002000000 */
[----:B------:R-:W-:Y:S02]  /*2920*/  LOP3.LUT P4, RZ, R5, 0x1, RZ, 0xc0, !PT ;  /* 0x0000000105ff7812 */ /* 0x000fe4000788c0ff */
[----:B------:R-:W-:Y:S02]  /*2930*/  SHF.R.U32.HI R5, RZ, 0xc, R164 ;  /* 0x0000000cff057819 */ /* 0x000fe400000116a4 */
[----:B------:R-:W-:Y:S02]  /*2940*/  ISETP.GE.AND P3, PT, R156, R181, PT ;  /* 0x000000b59c00720c */ /* 0x000fe40003f66270 */
[----:B------:R-:W-:Y:S02]  /*2950*/  FSEL R202, R54, -INF , P5 ;  /* 0xff80000036ca7808 */ /* 0x000fe40002800000 */
[----:B------:R-:W-:-:S02]  /*2960*/  FMNMX R19, R206, R19, !PT ;  /* 0x00000013ce137209 */ /* 0x000fc40007800000 */
[----:B------:R-:W-:Y:S02]  /*2970*/  FSEL R30, R30, -INF , P6 ;  /* 0xff8000001e1e7808 */ /* 0x000fe40003000000 */
[----:B------:R-:W-:Y:S02]  /*2980*/  LOP3.LUT P6, RZ, R5, 0x1, RZ, 0xc0, !PT ;  /* 0x0000000105ff7812 */ /* 0x000fe400078cc0ff */
[----:B------:R-:W-:Y:S02]  /*2990*/  SHF.R.U32.HI R5, RZ, 0x9, R164 ;  /* 0x00000009ff057819 */ /* 0x000fe400000116a4 */
[----:B------:R-:W-:Y:S02]  /*29a0*/  FSEL R186, R55, -INF , P3 ;  /* 0xff80000037ba7808 */ /* 0x000fe40001800000 */
[----:B------:R-:W-:Y:S02]  /*29b0*/  FMNMX R19, R202, R19, !PT ;  /* 0x00000013ca137209 */ /* 0x000fe40007800000 */
[----:B------:R-:W-:-:S02]  /*29c0*/  LOP3.LUT P3, RZ, R5, 0x1, RZ, 0xc0, !PT ;  /* 0x0000000105ff7812 */ /* 0x000fc4000786c0ff */
[--C-:B------:R-:W-:Y:S02]  /*29d0*/  SHF.R.U32.HI R5, RZ, 0x8, R164.reuse ;  /* 0x00000008ff057819 */ /* 0x100fe400000116a4 */
[----:B------:R-:W-:Y:S02]  /*29e0*/  FMNMX R19, R186, R19, !PT ;  /* 0x00000013ba137209 */ /* 0x000fe40007800000 */
[----:B------:R-:W-:Y:S02]  /*29f0*/  LOP3.LUT P5, RZ, R5, 0x1, RZ, 0xc0, !PT ;  /* 0x0000000105ff7812 */ /* 0x000fe400078ac0ff */
[----:B------:R-:W-:Y:S02]  /*2a00*/  FMNMX R19, R30, R19, !PT ;  /* 0x000000131e137209 */ /* 0x000fe40007800000 */
[----:B------:R-:W-:Y:S02]  /*2a10*/  SHF.R.U32.HI R5, RZ, 0x5, R164 ;  /* 0x00000005ff057819 */ /* 0x000fe400000116a4 */
[----:B------:R-:W-:-:S02]  /*2a20*/  FMNMX R19, R162, R19, !PT ;  /* 0x00000013a2137209 */ /* 0x000fc40007800000 */
[----:B------:R-:W-:Y:S02]  /*2a30*/  LOP3.LUT P2, RZ, R5, 0x1, RZ, 0xc0, !PT ;  /* 0x0000000105ff7812 */ /* 0x000fe4000784c0ff */
[--C-:B------:R-:W-:Y:S02]  /*2a40*/  SHF.R.U32.HI R5, RZ, 0x4, R164.reuse ;  /* 0x00000004ff057819 */ /* 0x100fe400000116a4 */
[----:B------:R-:W-:Y:S02]  /*2a50*/  FMNMX R19, R70, R19, !PT ;  /* 0x0000001346137209 */ /* 0x000fe40007800000 */
[----:B------:R-:W-:Y:S02]  /*2a60*/  LOP3.LUT P1, RZ, R5, 0x1, RZ, 0xc0, !PT ;  /* 0x0000000105ff7812 */ /* 0x000fe4000782c0ff */
[----:B------:R-:W-:Y:S02]  /*2a70*/  SHF.R.U32.HI R5, RZ, 0x1, R164 ;  /* 0x00000001ff057819 */ /* 0x000fe400000116a4 */
[----:B------:R-:W-:-:S02]  /*2a80*/  FSEL R164, R62, -INF , !P4 ;  /* 0xff8000003ea47808 */ /* 0x000fc40006000000 */
[----:B------:R-:W-:Y:S02]  /*2a90*/  FMNMX R19, R48, R19, !PT ;  /* 0x0000001330137209 */ /* 0x000fe40007800000 */
[----:B------:R-:W-:Y:S02]  /*2aa0*/  FSEL R170, R170, -INF , !P6 ;  /* 0xff800000aaaa7808 */ /* 0x000fe40007000000 */
[----:B------:R-:W-:Y:S01]  /*2ab0*/  FMNMX R19, R164, R19, !PT ;  /* 0x00000013a4137209 */ /* 0x000fe20007800000 */
[----:B------:R-:W-:Y:S01]  /*2ac0*/  FMUL R62, R67, UR7 ;  /* 0x00000007433e7c20 */ /* 0x000fe20008400000 */
[----:B------:R-:W-:Y:S02]  /*2ad0*/  FSEL R72, R66, -INF , !P3 ;  /* 0xff80000042487808 */ /* 0x000fe40005800000 */
[----:B------:R-:W-:Y:S01]  /*2ae0*/  FMNMX R19, R170, R19, !PT ;  /* 0x00000013aa137209 */ /* 0x000fe20007800000 */
[----:B------:R-:W-:Y:S01]  /*2af0*/  FMUL R50, R74, UR7 ;  /* 0x000000074a327c20 */ /* 0x000fe20008400000 */
[----:B------:R-:W-:-:S02]  /*2b00*/  FSEL R62, R62, -INF , !P5 ;  /* 0xff8000003e3e7808 */ /* 0x000fc40006800000 */
[----:B------:R-:W-:Y:S01]  /*2b10*/  FMNMX R19, R72, R19, !PT ;  /* 0x0000001348137209 */ /* 0x000fe20007800000 */
[----:B------:R-:W-:Y:S01]  /*2b20*/  FMUL R46, R75, UR7 ;  /* 0x000000074b2e7c20 */ /* 0x000fe20008400000 */
[----:B------:R-:W-:Y:S02]  /*2b30*/  FSEL R50, R50, -INF , !P2 ;  /* 0xff80000032327808 */ /* 0x000fe40005000000 */
[----:B------:R-:W-:Y:S02]  /*2b40*/  FMNMX R19, R62, R19, !PT ;  /* 0x000000133e137209 */ /* 0x000fe40007800000 */
[----:B------:R-:W-:Y:S02]  /*2b50*/  LOP3.LUT P4, RZ, R5, 0x1, RZ, 0xc0, !PT ;  /* 0x0000000105ff7812 */ /* 0x000fe4000788c0ff */
[----:B------:R-:W-:Y:S02]  /*2b60*/  FSEL R46, R46, -INF , !P1 ;  /* 0xff8000002e2e7808 */ /* 0x000fe40004800000 */
[----:B------:R-:W-:-:S02]  /*2b70*/  FMNMX R19, R50, R19, !PT ;  /* 0x0000001332137209 */ /* 0x000fc40007800000 */
[----:B------:R-:W-:Y:S02]  /*2b80*/  FSEL R44, R22, -INF , !P4 ;  /* 0xff800000162c7808 */ /* 0x000fe40006000000 */
[----:B------:R-:W-:Y:S02]  /*2b90*/  FMNMX R19, R46, R19, !PT ;  /* 0x000000132e137209 */ /* 0x000fe40007800000 */
[----:B------:R-:W-:Y:S02]  /*2ba0*/  FSEL R42, R23, -INF , P0 ;  /* 0xff800000172a7808 */ /* 0x000fe40000000000 */
[----:B------:R-:W-:-:S04]  /*2bb0*/  FMNMX R19, R44, R19, !PT ;  /* 0x000000132c137209 */ /* 0x000fc80007800000 */
[----:B------:R-:W-:-:S05]  /*2bc0*/  FMNMX R19, R42, R19, !PT ;  /* 0x000000132a137209 */ /* 0x000fca0007800000 */
[----:B------:R-:W0:Y:S02]  /*2bd0*/  SHFL.BFLY PT, R22, R19, 0x2, 0x1f ;  /* 0x0c401f0013167f89 */ /* 0x000e2400000e0000 */
[----:B0-----:R-:W-:-:S05]  /*2be0*/  FMNMX R22, R19, R22, !PT ;  /* 0x0000001613167209 */ /* 0x001fca0007800000 */
[----:B------:R-:W0:Y:S01]  /*2bf0*/  SHFL.BFLY PT, R5, R22, 0x1, 0x1f ;  /* 0x0c201f0016057f89 */ /* 0x000e2200000e0000 */
[--C-:B------:R-:W-:Y:S01]  /*2c00*/  FADD R65, R65, -R32.reuse ;  /* 0x8000002041417221 */ /* 0x100fe20000000000 */
[--C-:B------:R-:W-:Y:S01]  /*2c10*/  FADD R17, R17, -R32.reuse ;  /* 0x8000002011117221 */ /* 0x100fe20000000000 */
[----:B------:R-:W-:Y:S02]  /*2c20*/  FADD R71, R71, -R32 ;  /* 0x8000002047477221 */ /* 0x000fe40000000000 */
[----:B------:R-:W-:Y:S01]  /*2c30*/  FMUL R39, R65, 1.4426950216293334961 ;  /* 0x3fb8aa3b41277820 */ /* 0x000fe20000400000 */
[----:B------:R-:W-:Y:S01]  /*2c40*/  FMUL R17, R17, 1.4426950216293334961 ;  /* 0x3fb8aa3b11117820 */ /* 0x000fe20000400000 */
[----:B----4-:R-:W-:Y:S04]  /*2c50*/  STS.U16 [R108+UR5], R219 ;  /* 0x000000db6c007988 */ /* 0x010fe80008000405 */
[----:B--2---:R-:W-:Y:S04]  /*2c60*/  STS.U16 [R108+UR5+0x800], R31 ;  /* 0x0008001f6c007988 */ /* 0x004fe80008000405 */
[----:B------:R-:W-:Y:S04]  /*2c70*/  STS.U16 [R148+UR5+0x100], R221 ;  /* 0x000100dd94007988 */ /* 0x000fe80008000405 */
[----:B-----5:R-:W-:Y:S04]  /*2c80*/  STS.U16 [R148+UR5+0x900], R229 ;  /* 0x000900e594007988 */ /* 0x020fe80008000405 */
[----:B------:R-:W-:Y:S04]  /*2c90*/  STS.U16 [R150+UR5+0x200], R223 ;  /* 0x000200df96007988 */ /* 0x000fe80008000405 */
[----:B---3--:R-:W-:Y:S04]  /*2ca0*/  STS.U16 [R150+UR5+0xa00], R233 ;  /* 0x000a00e996007988 */ /* 0x008fe80008000405 */
[----:B------:R-:W-:Y:S04]  /*2cb0*/  STS.U16 [R151+UR5+0x300], R166 ;  /* 0x000300a697007988 */ /* 0x000fe80008000405 */
[----:B------:R-:W-:Y:S04]  /*2cc0*/  STS.U16 [R151+UR5+0xb00], R180 ;  /* 0x000b00b497007988 */ /* 0x000fe80008000405 */
[----:B------:R-:W-:Y:S04]  /*2cd0*/  STS.U16 [R152+UR5+0x400], R225 ;  /* 0x000400e198007988 */ /* 0x000fe80008000405 */
[----:B------:R1:W-:Y:S04]  /*2ce0*/  STS.U16 [R152+UR5+0xc00], R45 ;  /* 0x000c002d98007988 */ /* 0x0003e80008000405 */
[----:B------:R2:W-:Y:S04]  /*2cf0*/  STS.U16 [R153+UR5+0x500], R168 ;  /* 0x000500a899007988 */ /* 0x0005e80008000405 */
[----:B------:R-:W-:Y:S04]  /*2d00*/  STS.U16 [R153+UR5+0xd00], R184 ;  /* 0x000d00b899007988 */ /* 0x000fe80008000405 */
[----:B------:R-:W-:Y:S04]  /*2d10*/  STS.U16 [R154+UR5+0x600], R231 ;  /* 0x000600e79a007988 */ /* 0x000fe80008000405 */
[----:B------:R-:W-:Y:S04]  /*2d20*/  STS.U16 [R154+UR5+0xe00], R235 ;  /* 0x000e00eb9a007988 */ /* 0x000fe80008000405 */
[----:B------:R3:W-:Y:S04]  /*2d30*/  STS.U16 [R155+UR5+0x700], R26 ;  /* 0x0007001a9b007988 */ /* 0x0007e80008000405 */
[----:B------:R-:W-:Y:S01]  /*2d40*/  STS.U16 [R155+UR5+0xf00], R192 ;  /* 0x000f00c09b007988 */ /* 0x000fe20008000405 */
[----:B0-----:R-:W-:-:S04]  /*2d50*/  FMNMX R22, R22, R5, !PT ;  /* 0x0000000516167209 */ /* 0x001fc80007800000 */
[----:B------:R-:W-:-:S05]  /*2d60*/  FMNMX R33, R22, R159, !PT ;  /* 0x0000009f16217209 */ /* 0x000fca0007800000 */
[--C-:B------:R-:W-:Y:S01]  /*2d70*/  FADD R20, R20, -R33.reuse ;  /* 0x8000002114147221 */ /* 0x100fe20000000000 */
[--C-:B------:R-:W-:Y:S01]  /*2d80*/  FADD R4, R4, -R33.reuse ;  /* 0x8000002104047221 */ /* 0x100fe20000000000 */
[--C-:B------:R-:W-:Y:S01]  /*2d90*/  FADD R18, R18, -R33.reuse ;  /* 0x8000002112127221 */ /* 0x100fe20000000000 */
[----:B------:R-:W-:Y:S01]  /*2da0*/  FADD R16, R16, -R33 ;  /* 0x8000002110107221 */ /* 0x000fe20000000000 */
[----:B------:R-:W-:Y:S01]  /*2db0*/  FMUL R65, R20, 1.4426950216293334961 ;  /* 0x3fb8aa3b14417820 */ /* 0x000fe20000400000 */
[----:B------:R-:W-:Y:S01]  /*2dc0*/  BAR.SYNC.DEFER_BLOCKING 0x0 ;  /* 0x0000000000007b1d */ /* 0x000fe20000010000 */
[----:B------:R-:W-:Y:S01]  /*2dd0*/  FADD R5, -R32, R163 ;  /* 0x000000a320057221 */ /* 0x000fe20000000100 */
[----:B------:R-:W-:Y:S01]  /*2de0*/  FMUL R4, R4, 1.4426950216293334961 ;  /* 0x3fb8aa3b04047820 */ /* 0x000fe20000400000 */
[----:B------:R-:W-:Y:S01]  /*2df0*/  FMUL R18, R18, 1.4426950216293334961 ;  /* 0x3fb8aa3b12127820 */ /* 0x000fe20000400000 */
[----:B------:R-:W-:Y:S01]  /*2e00*/  FMUL R16, R16, 1.4426950216293334961 ;  /* 0x3fb8aa3b10107820 */ /* 0x000fe20000400000 */
[--C-:B------:R-:W-:Y:S01]  /*2e10*/  FADD R169, R169, -R32.reuse ;  /* 0x80000020a9a97221 */ /* 0x100fe20000000000 */
[----:B------:R-:W-:Y:S01]  /*2e20*/  FADD R165, R165, -R33 ;  /* 0x80000021a5a57221 */ /* 0x000fe20000000000 */
[----:B------:R0:W-:Y:S01]  /*2e30*/  MUFU.EX2 R212, R4 ;  /* 0x0000000400d47308 */ /* 0x0001e20000000800 */
[----:B------:R-:W-:Y:S01]  /*2e40*/  FMUL R41, R71, 1.4426950216293334961 ;  /* 0x3fb8aa3b47297820 */ /* 0x000fe20000400000 */
[----:B------:R-:W-:Y:S01]  /*2e50*/  FMUL R37, R5, 1.4426950216293334961 ;  /* 0x3fb8aa3b05257820 */ /* 0x000fe20000400000 */
[----:B------:R-:W-:Y:S01]  /*2e60*/  FMUL R169, R169, 1.4426950216293334961 ;  /* 0x3fb8aa3ba9a97820 */ /* 0x000fe20000400000 */
[--C-:B------:R-:W-:Y:S01]  /*2e70*/  FADD R171, R171, -R32.reuse ;  /* 0x80000020abab7221 */ /* 0x100fe20000000000 */
[----:B------:R-:W-:Y:S01]  /*2e80*/  FADD R173, R173, -R32 ;  /* 0x80000020adad7221 */ /* 0x000fe20000000000 */
[----:B------:R-:W-:-:S02]  /*2e90*/  FMUL R165, R165, 1.4426950216293334961 ;  /* 0x3fb8aa3ba5a57820 */ /* 0x000fc40000400000 */
[----:B------:R-:W-:Y:S01]  /*2ea0*/  MUFU.EX2 R58, R17 ;  /* 0x00000011003a7308 */ /* 0x000fe20000000800 */
[----:B0-----:R-:W-:Y:S01]  /*2eb0*/  FADD R4, -R33, R159 ;  /* 0x0000009f21047221 */ /* 0x001fe20000000100 */
[----:B------:R-:W0:Y:S06]  /*2ec0*/  LDSM.16.M88.4 R20, [R144+UR5] ;  /* 0x000000059014783b */ /* 0x000e2c0008000200 */
[----:B------:R-:W-:Y:S01]  /*2ed0*/  MUFU.EX2 R5, R18 ;  /* 0x0000001200057308 */ /* 0x000fe20000000800 */
[----:B-1----:R-:W-:Y:S01]  /*2ee0*/  FMUL R45, R4, 1.4426950216293334961 ;  /* 0x3fb8aa3b042d7820 */ /* 0x002fe20000400000 */
[----:B------:R-:W-:-:S06]  /*2ef0*/  FMUL R171, R171, 1.4426950216293334961 ;  /* 0x3fb8aa3babab7820 */ /* 0x000fcc0000400000 */
[----:B------:R1:W-:Y:S01]  /*2f00*/  MUFU.EX2 R71, R16 ;  /* 0x0000001000477308 */ /* 0x0003e20000000800 */
[----:B------:R-:W-:Y:S01]  /*2f10*/  FMUL R173, R173, 1.4426950216293334961 ;  /* 0x3fb8aa3badad7820 */ /* 0x000fe20000400000 */
[----:B-1----:R-:W1:Y:S06]  /*2f20*/  LDSM.16.M88.4 R16, [R144+UR5+0x800] ;  /* 0x000800059010783b */ /* 0x002e6c0008000200 */
[----:B------:R-:W2:Y:S01]  /*2f30*/  MUFU.EX2 R190, R169 ;  /* 0x000000a900be7308 */ /* 0x000ea20000000800 */
[----:B------:R-:W-:Y:S01]  /*2f40*/  FADD R24, R24, -R33 ;  /* 0x8000002118187221 */ /* 0x000fe20000000000 */
[--C-:B------:R-:W-:Y:S01]  /*2f50*/  FADD R185, R185, -R32.reuse ;  /* 0x80000020b9b97221 */ /* 0x100fe20000000000 */
[----:B------:R-:W-:-:S05]  /*2f60*/  FADD R57, R57, -R32 ;  /* 0x8000002039397221 */ /* 0x000fca0000000000 */
[----:B------:R-:W4:Y:S01]  /*2f70*/  MUFU.EX2 R210, R165 ;  /* 0x000000a500d27308 */ /* 0x000f220000000800 */
[----:B------:R-:W-:Y:S01]  /*2f80*/  FADD R69, R69, -R32 ;  /* 0x8000002045457221 */ /* 0x000fe20000000000 */
[----:B------:R-:W-:-:S06]  /*2f90*/  FADD R52, R52, -R33 ;  /* 0x8000002134347221 */ /* 0x000fcc0000000000 */
[----:B------:R-:W5:Y:S01]  /*2fa0*/  MUFU.EX2 R37, R37 ;  /* 0x0000002500257308 */ /* 0x000f620000000800 */
[----:B------:R-:W-:Y:S01]  /*2fb0*/  FMUL R24, R24, 1.4426950216293334961 ;  /* 0x3fb8aa3b18187820 */ /* 0x000fe20000400000 */
[----:B------:R-:W-:-:S06]  /*2fc0*/  FMUL R29, R185, 1.4426950216293334961 ;  /* 0x3fb8aa3bb91d7820 */ /* 0x000fcc0000400000 */
[----:B------:R-:W-:Y:S01]  /*2fd0*/  MUFU.EX2 R177, R171 ;  /* 0x000000ab00b17308 */ /* 0x000fe20000000800 */
[----:B------:R-:W-:Y:S01]  /*2fe0*/  FADD R187, R187, -R32 ;  /* 0x80000020bbbb7221 */ /* 0x000fe20000000000 */
[----:B------:R-:W-:-:S06]  /*2ff0*/  FMUL R57, R57, 1.4426950216293334961 ;  /* 0x3fb8aa3b39397820 */ /* 0x000fcc0000400000 */
[----:B------:R-:W3:Y:S01]  /*3000*/  MUFU.EX2 R45, R45 ;  /* 0x0000002d002d7308 */ /* 0x000ee20000000800 */
[----:B------:R-:W-:Y:S01]  /*3010*/  FMUL R208, R52, 1.4426950216293334961 ;  /* 0x3fb8aa3b34d07820 */ /* 0x000fe20000400000 */
[----:B------:R-:W-:-:S06]  /*3020*/  FADD R64, R64, -R33 ;  /* 0x8000002140407221 */ /* 0x000fcc0000000000 */
[----:B------:R0:W1:Y:S01]  /*3030*/  MUFU.EX2 R188, R173 ;  /* 0x000000ad00bc7308 */ /* 0x0000620000000800 */
[----:B------:R-:W-:Y:S01]  /*3040*/  FMUL R38, R69, 1.4426950216293334961 ;  /* 0x3fb8aa3b45267820 */ /* 0x000fe20000400000 */
[--C-:B------:R-:W-:Y:S01]  /*3050*/  FADD R7, R7, -R32.reuse ;  /* 0x8000002007077221 */ /* 0x100fe20000000000 */
[----:B------:R-:W-:Y:S01]  /*3060*/  FADD R6, R6, -R33 ;  /* 0x8000002106067221 */ /* 0x000fe20000000000 */
[----:B------:R-:W-:-:S04]  /*3070*/  FADD R61, R61, -R32 ;  /* 0x800000203d3d7221 */ /* 0x000fc80000000000 */
[----:B------:R-:W1:Y:S01]  /*3080*/  MUFU.EX2 R28, R28 ;  /* 0x0000001c001c7308 */ /* 0x000e620000000800 */
[----:B0-----:R-:W-:Y:S01]  /*3090*/  FMUL R173, R187, 1.4426950216293334961 ;  /* 0x3fb8aa3bbbad7820 */ /* 0x001fe20000400000 */
[----:B------:R-:W-:Y:S01]  /*30a0*/  FADD R189, R189, -R32 ;  /* 0x80000020bdbd7221 */ /* 0x000fe20000000000 */
[----:B------:R-:W-:Y:S01]  /*30b0*/  FMUL R7, R7, 1.4426950216293334961 ;  /* 0x3fb8aa3b07077820 */ /* 0x000fe20000400000 */
[----:B------:R-:W-:-:S04]  /*30c0*/  FADD R60, R60, -R33 ;  /* 0x800000213c3c7221 */ /* 0x000fc80000000000 */
[----:B------:R-:W0:Y:S01]  /*30d0*/  MUFU.EX2 R69, R24 ;  /* 0x0000001800457308 */ /* 0x000e220000000800 */
[----:B------:R-:W-:Y:S01]  /*30e0*/  FMUL R6, R6, 1.4426950216293334961 ;  /* 0x3fb8aa3b06067820 */ /* 0x000fe20000400000 */
[----:B--2---:R-:W-:Y:S01]  /*30f0*/  FADD R168, R175, R190 ;  /* 0x000000beafa87221 */ /* 0x004fe20000000000 */
[----:B----4-:R-:W-:-:S05]  /*3100*/  FADD R180, R5, R210 ;  /* 0x000000d205b47221 */ /* 0x010fca0000000000 */
[----:B------:R2:W-:Y:S01]  /*3110*/  MUFU.EX2 R66, R57 ;  /* 0x0000003900427308 */ /* 0x0005e20000000800 */
[----:B------:R-:W-:Y:S01]  /*3120*/  FMUL R182, R189, 1.4426950216293334961 ;  /* 0x3fb8aa3bbdb67820 */ /* 0x000fe20000400000 */
[----:B------:R-:W-:Y:S01]  /*3130*/  FMUL R35, R61, 1.4426950216293334961 ;  /* 0x3fb8aa3b3d237820 */ /* 0x000fe20000400000 */
[----:B-----5:R-:W-:-:S05]  /*3140*/  FMUL R25, R37, R13 ;  /* 0x0000000d25197220 */ /* 0x020fca0000400000 */
[----:B------:R-:W4:Y:S01]  /*3150*/  MUFU.EX2 R29, R29 ;  /* 0x0000001d001d7308 */ /* 0x000f220000000800 */
[----:B--2---:R-:W-:Y:S01]  /*3160*/  FMUL R57, R64, 1.4426950216293334961 ;  /* 0x3fb8aa3b40397820 */ /* 0x004fe20000400000 */
[----:B------:R-:W-:Y:S01]  /*3170*/  FMUL R60, R60, 1.4426950216293334961 ;  /* 0x3fb8aa3b3c3c7820 */ /* 0x000fe20000400000 */
[----:B---3--:R-:W-:Y:S01]  /*3180*/  FMUL R27, R45, R15 ;  /* 0x0000000f2d1b7220 */ /* 0x008fe20000400000 */
[----:B------:R-:W-:-:S04]  /*3190*/  FADD R13, R177, R168 ;  /* 0x000000a8b10d7221 */ /* 0x000fc80000000000 */
[----:B------:R-:W2:Y:S01]  /*31a0*/  MUFU.EX2 R208, R208 ;  /* 0x000000d000d07308 */ /* 0x000ea20000000800 */
[----:B------:R-:W-:Y:S01]  /*31b0*/  F2FP.BF16.F32.PACK_AB R4, R190, R175 ;  /* 0x000000afbe04723e */ /* 0x000fe200000010ff */
[----:B------:R-:W-:Y:S01]  /*31c0*/  FMUL R24, R37, R12 ;  /* 0x0000000c25187220 */ /* 0x000fe20000400000 */
[----:B------:R-:W-:Y:S01]  /*31d0*/  F2FP.BF16.F32.PACK_AB R5, R210, R5 ;  /* 0x00000005d205723e */ /* 0x000fe200000010ff */
[----:B------:R-:W-:Y:S01]  /*31e0*/  FMUL R26, R45, R14 ;  /* 0x0000000e2d1a7220 */ /* 0x000fe20000400000 */
[----:B------:R-:W-:-:S03]  /*31f0*/  FADD R15, R71, R180 ;  /* 0x000000b4470f7221 */ /* 0x000fc60000000000 */
[----:B------:R-:W3:Y:S01]  /*3200*/  MUFU.EX2 R173, R173 ;  /* 0x000000ad00ad7308 */ /* 0x000ee20000000800 */
[----:B-1----:R-:W-:-:S07]  /*3210*/  FADD R13, R188, R13 ;  /* 0x0000000dbc0d7221 */ /* 0x002fce0000000000 */
[----:B------:R1:W-:Y:S08]  /*3220*/  MUFU.EX2 R36, R7 ;  /* 0x0000000700247308 */ /* 0x0003f00000000800 */
[----:B------:R-:W5:Y:S01]  /*3230*/  MUFU.EX2 R57, R57 ;  /* 0x0000003900397308 */ /* 0x000f620000000800 */
[C---:B-1----:R-:W-:Y:S01]  /*3240*/  F2FP.BF16.F32.PACK_AB R7, R212.reuse, R71 ;  /* 0x00000047d407723e */ /* 0x042fe200000010ff */
[----:B------:R-:W-:-:S06]  /*3250*/  FADD R212, R212, R15 ;  /* 0x0000000fd4d47221 */ /* 0x000fcc0000000000 */
[----:B------:R1:W-:Y:S01]  /*3260*/  MUFU.EX2 R61, R6 ;  /* 0x00000006003d7308 */ /* 0x0003e20000000800 */
[C---:B------:R-:W-:Y:S01]  /*3270*/  FMUL R8, R37.reuse, R8 ;  /* 0x0000000825087220 */ /* 0x040fe20000400000 */
[----:B------:R-:W-:Y:S01]  /*3280*/  FMUL R9, R37, R9 ;  /* 0x0000000925097220 */ /* 0x000fe20000400000 */
[----:B-1----:R-:W-:-:S05]  /*3290*/  F2FP.BF16.F32.PACK_AB R6, R188, R177 ;  /* 0x000000b1bc06723e */ /* 0x002fca00000010ff */
[----:B------:R-:W1:Y:S01]  /*32a0*/  MUFU.EX2 R64, R60 ;  /* 0x0000003c00407308 */ /* 0x000e620000000800 */
[----:B------:R-:W-:Y:S01]  /*32b0*/  FADD R12, R28, R13 ;  /* 0x0000000d1c0c7221 */ /* 0x000fe20000000000 */
[C---:B------:R-:W-:Y:S01]  /*32c0*/  FMUL R10, R45.reuse, R10 ;  /* 0x0000000a2d0a7220 */ /* 0x040fe20000400000 */
[----:B------:R-:W-:Y:S01]  /*32d0*/  FMUL R11, R45, R11 ;  /* 0x0000000b2d0b7220 */ /* 0x000fe20000400000 */
[----:B------:R-:W-:-:S04]  /*32e0*/  FADD R191, R191, -R32 ;  /* 0x80000020bfbf7221 */ /* 0x000fc80000000000 */
[----:B------:R-:W1:Y:S01]  /*32f0*/  MUFU.EX2 R182, R182 ;  /* 0x000000b600b67308 */ /* 0x000e620000000800 */
[C---:B------:R-:W-:Y:S01]  /*3300*/  HMMA.16816.F32.BF16 R24, R4.reuse, R20, R24 ;  /* 0x000000140418723c */ /* 0x040fe20000041818 */
[----:B0-----:R-:W-:Y:S01]  /*3310*/  FADD R13, R69, R212 ;  /* 0x000000d4450d7221 */ /* 0x001fe20000000000 */
[----:B----4-:R-:W-:Y:S01]  /*3320*/  FADD R12, R29, R12 ;  /* 0x0000000c1d0c7221 */ /* 0x010fe20000000000 */
[----:B------:R-:W-:Y:S01]  /*3330*/  FMUL R171, R191, 1.4426950216293334961 ;  /* 0x3fb8aa3bbfab7820 */ /* 0x000fe20000400000 */
[--C-:B------:R-:W-:Y:S01]  /*3340*/  FADD R193, R193, -R32.reuse ;  /* 0x80000020c1c17221 */ /* 0x100fe20000000000 */
[----:B--2---:R-:W-:Y:S01]  /*3350*/  FADD R14, R208, R13 ;  /* 0x0000000dd00e7221 */ /* 0x004fe20000000000 */
[----:B------:R-:W-:Y:S01]  /*3360*/  FADD R53, R53, -R32 ;  /* 0x8000002035357221 */ /* 0x000fe20000000000 */
[--C-:B------:R-:W-:Y:S01]  /*3370*/  FADD R56, R56, -R33.reuse ;  /* 0x8000002138387221 */ /* 0x100fe20000000000 */
[----:B------:R-:W-:Y:S01]  /*3380*/  HMMA.16816.F32.BF16 R4, R4, R16, R8 ;  /* 0x000000100404723c */ /* 0x000fe20000041808 */
[----:B------:R-:W0:Y:S01]  /*3390*/  LDSM.16.M88.4 R8, [R157+UR5] ;  /* 0x000000059d08783b */ /* 0x000e220008000200 */
[----:B---3--:R-:W-:Y:S01]  /*33a0*/  FADD R13, R173, R12 ;  /* 0x0000000cad0d7221 */ /* 0x008fe20000000000 */
[----:B------:R-:W-:Y:S01]  /*33b0*/  FMUL R178, R193, 1.4426950216293334961 ;  /* 0x3fb8aa3bc1b27820 */ /* 0x000fe20000400000 */
[----:B------:R-:W-:Y:S01]  /*33c0*/  FADD R197, R197, -R32 ;  /* 0x80000020c5c57221 */ /* 0x000fe20000000000 */
[--C-:B------:R-:W-:Y:S01]  /*33d0*/  FADD R12, R30, -R33.reuse ;  /* 0x800000211e0c7221 */ /* 0x100fe20000000000 */
[----:B-----5:R-:W-:Y:S01]  /*33e0*/  FADD R15, R57, R14 ;  /* 0x0000000e390f7221 */ /* 0x020fe20000000000 */
[----:B------:R-:W-:Y:S01]  /*33f0*/  FMUL R53, R53, 1.4426950216293334961 ;  /* 0x3fb8aa3b35357820 */ /* 0x000fe20000400000 */
[----:B------:R-:W2:Y:S01]  /*3400*/  MUFU.EX2 R171, R171 ;  /* 0x000000ab00ab7308 */ /* 0x000ea20000000800 */
[----:B------:R-:W-:Y:S01]  /*3410*/  FMUL R52, R56, 1.4426950216293334961 ;  /* 0x3fb8aa3b38347820 */ /* 0x000fe20000400000 */
[--C-:B------:R-:W-:Y:S01]  /*3420*/  FADD R68, R68, -R33.reuse ;  /* 0x8000002144447221 */ /* 0x100fe20000000000 */
[----:B------:R-:W-:Y:S01]  /*3430*/  FMUL R169, R197, 1.4426950216293334961 ;  /* 0x3fb8aa3bc5a97820 */ /* 0x000fe20000400000 */
[----:B------:R-:W-:Y:S01]  /*3440*/  FADD R199, R199, -R32 ;  /* 0x80000020c7c77221 */ /* 0x000fe20000000000 */
[----:B-1----:R-:W-:Y:S01]  /*3450*/  F2FP.BF16.F32.PACK_AB R31, R64, R57 ;  /* 0x00000039401f723e */ /* 0x002fe200000010ff */
[----:B------:R-:W-:Y:S01]  /*3460*/  FADD R194, R194, -R33 ;  /* 0x80000021c2c27221 */ /* 0x000fe20000000000 */
[----:B------:R-:W-:Y:S01]  /*3470*/  FADD R16, R182, R13 ;  /* 0x0000000db6107221 */ /* 0x000fe20000000000 */
[----:B------:R1:W-:Y:S01]  /*3480*/  MUFU.EX2 R54, R53 ;  /* 0x0000003500367308 */ /* 0x0003e20000000800 */
[----:B------:R-:W-:Y:S01]  /*3490*/  FADD R17, R64, R15 ;  /* 0x0000000f40117221 */ /* 0x000fe20000000000 */
[----:B------:R-:W-:Y:S01]  /*34a0*/  FMUL R57, R12, 1.4426950216293334961 ;  /* 0x3fb8aa3b0c397820 */ /* 0x000fe20000400000 */
[----:B------:R-:W-:Y:S01]  /*34b0*/  F2FP.BF16.F32.PACK_AB R28, R29, R28 ;  /* 0x0000001c1d1c723e */ /* 0x000fe200000010ff */
[----:B------:R-:W3:Y:S01]  /*34c0*/  LDSM.16.M88.4 R12, [R157+UR5+0x800] ;  /* 0x000800059d0c783b */ /* 0x000ee20008000200 */
[----:B------:R-:W-:Y:S01]  /*34d0*/  FMUL R176, R199, 1.4426950216293334961 ;  /* 0x3fb8aa3bc7b07820 */ /* 0x000fe20000400000 */
[----:B------:R-:W-:-:S02]  /*34e0*/  F2FP.BF16.F32.PACK_AB R29, R208, R69 ;  /* 0x00000045d01d723e */ /* 0x000fc400000010ff */
[----:B------:R-:W4:Y:S01]  /*34f0*/  MUFU.EX2 R178, R178 ;  /* 0x000000b200b27308 */ /* 0x000f220000000800 */
[----:B-1----:R-:W-:Y:S01]  /*3500*/  FMUL R53, R68, 1.4426950216293334961 ;  /* 0x3fb8aa3b44357820 */ /* 0x002fe20000400000 */
[----:B------:R-:W-:Y:S01]  /*3510*/  F2FP.BF16.F32.PACK_AB R30, R182, R173 ;  /* 0x000000adb61e723e */ /* 0x000fe200000010ff */
[----:B------:R-:W-:-:S05]  /*3520*/  FMUL R56, R194, 1.4426950216293334961 ;  /* 0x3fb8aa3bc2387820 */ /* 0x000fca0000400000 */
[----:B------:R-:W1:Y:S01]  /*3530*/  MUFU.EX2 R52, R52 ;  /* 0x0000003400347308 */ /* 0x000e620000000800 */
[--C-:B------:R-:W-:Y:S01]  /*3540*/  FADD R201, R201, -R32.reuse ;  /* 0x80000020c9c97221 */ /* 0x100fe20000000000 */
[----:B------:R-:W-:Y:S01]  /*3550*/  FADD R198, R198, -R33 ;  /* 0x80000021c6c67221 */ /* 0x000fe20000000000 */
[----:B------:R-:W-:Y:S05]  /*3560*/  HMMA.16816.F32.BF16 R24, R28, R22, R24 ;  /* 0x000000161c18723c */ /* 0x000fea0000041818 */
[----:B------:R-:W5:Y:S01]  /*3570*/  MUFU.EX2 R169, R169 ;  /* 0x000000a900a97308 */ /* 0x000f620000000800 */
[----:B------:R-:W-:Y:S01]  /*3580*/  FMUL R59, R201, 1.4426950216293334961 ;  /* 0x3fb8aa3bc93b7820 */ /* 0x000fe20000400000 */
[----:B------:R-:W-:-:S06]  /*3590*/  FADD R211, R211, -R32 ;  /* 0x80000020d3d37221 */ /* 0x000fcc0000000000 */
[----:B------:R-:W0:Y:S01]  /*35a0*/  MUFU.EX2 R53, R53 ;  /* 0x0000003500357308 */ /* 0x000e220000000800 */
[----:B------:R-:W-:Y:S01]  /*35b0*/  FMUL R67, R198, 1.4426950216293334961 ;  /* 0x3fb8aa3bc6437820 */ /* 0x000fe20000400000 */
[----:B------:R-:W-:Y:S01]  /*35c0*/  FADD R200, R200, -R33 ;  /* 0x80000021c8c87221 */ /* 0x000fe20000000000 */
[----:B--2---:R-:W-:-:S05]  /*35d0*/  FADD R21, R171, R16 ;  /* 0x00000010ab157221 */ /* 0x004fca0000000000 */
[----:B------:R-:W2:Y:S01]  /*35e0*/  MUFU.EX2 R176, R176 ;  /* 0x000000b000b07308 */ /* 0x000ea20000000800 */
[----:B------:R-:W-:Y:S01]  /*35f0*/  FMUL R172, R211, 1.4426950216293334961 ;  /* 0x3fb8aa3bd3ac7820 */ /* 0x000fe20000400000 */
[----:B------:R-:W-:-:S06]  /*3600*/  FADD R167, R167, -R32 ;  /* 0x80000020a7a77221 */ /* 0x000fcc0000000000 */
[----:B------:R-:W-:Y:S01]  /*3610*/  MUFU.EX2 R56, R56 ;  /* 0x0000003800387308 */ /* 0x000fe20000000800 */
[----:B------:R-:W-:-:S07]  /*3620*/  FMUL R68, R200, 1.4426950216293334961 ;  /* 0x3fb8aa3bc8447820 */ /* 0x000fce0000400000 */
[----:B------:R-:W3:Y:S01]  /*3630*/  MUFU.EX2 R65, R65 ;  /* 0x0000004100417308 */ /* 0x000ee20000000800 */
[----:B------:R-:W-:Y:S01]  /*3640*/  HMMA.16816.F32.BF16 R4, R28, R18, R4 ;  /* 0x000000121c04723c */ /* 0x000fe20000041804 */
[----:B----4-:R-:W-:Y:S01]  /*3650*/  FADD R16, R178, R21 ;  /* 0x00000015b2107221 */ /* 0x010fe20000000000 */
[----:B------:R-:W-:Y:S01]  /*3660*/  FMUL R63, R167, 1.4426950216293334961 ;  /* 0x3fb8aa3ba73f7820 */ /* 0x000fe20000400000 */
[----:B------:R-:W-:Y:S01]  /*3670*/  FADD R203, R203, -R32 ;  /* 0x80000020cbcb7221 */ /* 0x000fe20000000000 */
[----:B-1----:R-:W-:-:S03]  /*3680*/  FADD R64, R52, R17 ;  /* 0x0000001134407221 */ /* 0x002fc60000000000 */
[----:B------:R-:W1:Y:S01]  /*3690*/  MUFU.EX2 R59, R59 ;  /* 0x0000003b003b7308 */ /* 0x000e620000000800 */
[----:B------:R-:W-:Y:S01]  /*36a0*/  FADD R196, R196, -R33 ;  /* 0x80000021c4c47221 */ /* 0x000fe20000000000 */
[----:B-----5:R-:W-:Y:S01]  /*36b0*/  FADD R23, R169, R16 ;  /* 0x00000010a9177221 */ /* 0x020fe20000000000 */
[----:B------:R-:W-:-:S05]  /*36c0*/  FMUL R174, R203, 1.4426950216293334961 ;  /* 0x3fb8aa3bcbae7820 */ /* 0x000fca0000400000 */
[----:B------:R-:W4:Y:S01]  /*36d0*/  MUFU.EX2 R67, R67 ;  /* 0x0000004300437308 */ /* 0x000f220000000800 */
[----:B------:R-:W-:Y:S01]  /*36e0*/  FADD R217, R217, -R32 ;  /* 0x80000020d9d97221 */ /* 0x000fe20000000000 */
[----:B0-----:R-:W-:Y:S01]  /*36f0*/  FADD R17, R53, R64 ;  /* 0x0000004035117221 */ /* 0x001fe20000000000 */
[----:B------:R-:W-:Y:S01]  /*3700*/  FADD R204, R204, -R33 ;  /* 0x80000021cccc7221 */ /* 0x000fe20000000000 */
[----:B------:R-:W-:-:S04]  /*3710*/  FMUL R166, R196, 1.4426950216293334961 ;  /* 0x3fb8aa3bc4a67820 */ /* 0x000fc80000400000 */
[----:B------:R-:W0:Y:S01]  /*3720*/  MUFU.EX2 R172, R172 ;  /* 0x000000ac00ac7308 */ /* 0x000e220000000800 */
[----:B--2---:R-:W-:Y:S01]  /*3730*/  FADD R16, R176, R23 ;  /* 0x00000017b0107221 */ /* 0x004fe20000000000 */
[----:B------:R-:W-:Y:S01]  /*3740*/  F2FP.BF16.F32.PACK_AB R20, R178, R171 ;  /* 0x000000abb214723e */ /* 0x000fe200000010ff */
[----:B------:R-:W-:Y:S01]  /*3750*/  FMUL R55, R217, 1.4426950216293334961 ;  /* 0x3fb8aa3bd9377820 */ /* 0x000fe20000400000 */
[----:B------:R-:W-:-:S04]  /*3760*/  F2FP.BF16.F32.PACK_AB R21, R53, R52 ;  /* 0x000000343515723e */ /* 0x000fc800000010ff */
[----:B------:R-:W2:Y:S01]  /*3770*/  MUFU.EX2 R68, R68 ;  /* 0x0000004400447308 */ /* 0x000ea20000000800 */
[----:B------:R-:W-:Y:S01]  /*3780*/  F2FP.BF16.F32.PACK_AB R22, R176, R169 ;  /* 0x000000a9b016723e */ /* 0x000fe200000010ff */
[----:B------:R-:W-:Y:S01]  /*3790*/  FADD R209, R209, -R32 ;  /* 0x80000020d1d17221 */ /* 0x000fe20000000000 */
[----:B---3--:R-:W-:Y:S01]  /*37a0*/  F2FP.BF16.F32.PACK_AB R23, R65, R56 ;  /* 0x000000384117723e */ /* 0x008fe200000010ff */
[----:B------:R-:W-:Y:S01]  /*37b0*/  FADD R52, R56, R17 ;  /* 0x0000001138347221 */ /* 0x000fe20000000000 */
[----:B------:R-:W-:-:S03]  /*37c0*/  FADD R206, R206, -R33 ;  /* 0x80000021cece7221 */ /* 0x000fc60000000000 */
[----:B------:R-:W3:Y:S01]  /*37d0*/  MUFU.EX2 R63, R63 ;  /* 0x0000003f003f7308 */ /* 0x000ee20000000800 */
[----:B------:R-:W-:Y:S01]  /*37e0*/  FMUL R60, R204, 1.4426950216293334961 ;  /* 0x3fb8aa3bcc3c7820 */ /* 0x000fe20000400000 */
[----:B------:R-:W-:Y:S01]  /*37f0*/  FMUL R74, R209, 1.4426950216293334961 ;  /* 0x3fb8aa3bd14a7820 */ /* 0x000fe20000400000 */
[--C-:B------:R-:W-:Y:S01]  /*3800*/  FADD R205, R205, -R32.reuse ;  /* 0x80000020cdcd7221 */ /* 0x100fe20000000000 */
[----:B------:R-:W-:Y:S01]  /*3810*/  FADD R73, R73, -R32 ;  /* 0x8000002049497221 */ /* 0x000fe20000000000 */
[----:B------:R-:W-:-:S03]  /*3820*/  FADD R52, R65, R52 ;  /* 0x0000003441347221 */ /* 0x000fc60000000000 */
[----:B------:R-:W5:Y:S01]  /*3830*/  MUFU.EX2 R174, R174 ;  /* 0x000000ae00ae7308 */ /* 0x000f620000000800 */
[----:B------:R-:W-:Y:S01]  /*3840*/  FADD R202, R202, -R33 ;  /* 0x80000021caca7221 */ /* 0x000fe20000000000 */
[----:B------:R-:W-:Y:S01]  /*3850*/  FMUL R71, R206, 1.4426950216293334961 ;  /* 0x3fb8aa3bce477820 */ /* 0x000fe20000400000 */
[----:B------:R-:W-:Y:S01]  /*3860*/  HMMA.16816.F32.BF16 R24, R20, R8, R24 ;  /* 0x000000081418723c */ /* 0x000fe20000041818 */
[----:B-1----:R-:W-:-:S04]  /*3870*/  FADD R19, R59, R16 ;  /* 0x000000103b137221 */ /* 0x002fc80000000000 */
[----:B------:R-:W1:Y:S01]  /*3880*/  MUFU.EX2 R166, R166 ;  /* 0x000000a600a67308 */ /* 0x000e620000000800 */
[----:B------:R-:W-:Y:S01]  /*3890*/  FMUL R51, R205, 1.4426950216293334961 ;  /* 0x3fb8aa3bcd337820 */ /* 0x000fe20000400000 */
[----:B------:R-:W-:Y:S01]  /*38a0*/  FMUL R34, R73, 1.4426950216293334961 ;  /* 0x3fb8aa3b49227820 */ /* 0x000fe20000400000 */
[----:B----4-:R-:W-:Y:S01]  /*38b0*/  FADD R29, R67, R52 ;  /* 0x00000034431d7221 */ /* 0x010fe20000000000 */
[----:B------:R-:W-:Y:S01]  /*38c0*/  FMUL R73, R202, 1.4426950216293334961 ;  /* 0x3fb8aa3bca497820 */ /* 0x000fe20000400000 */
[----:B------:R-:W-:-:S03]  /*38d0*/  FADD R186, R186, -R33 ;  /* 0x80000021baba7221 */ /* 0x000fc60000000000 */
[----:B------:R-:W4:Y:S01]  /*38e0*/  MUFU.EX2 R55, R55 ;  /* 0x0000003700377308 */ /* 0x000f220000000800 */
[----:B0-----:R-:W-:Y:S01]  /*38f0*/  FADD R18, R172, R19 ;  /* 0x00000013ac127221 */ /* 0x001fe20000000000 */
[----:B------:R-:W-:Y:S01]  /*3900*/  FADD R207, R207, -R32 ;  /* 0x80000020cfcf7221 */ /* 0x000fe20000000000 */
[----:B--2---:R-:W-:-:S05]  /*3910*/  FADD R30, R68, R29 ;  /* 0x0000001d441e7221 */ /* 0x004fca0000000000 */
[----:B------:R-:W0:Y:S01]  /*3920*/  MUFU.EX2 R60, R60 ;  /* 0x0000003c003c7308 */ /* 0x000e220000000800 */
[----:B------:R-:W-:Y:S01]  /*3930*/  FMUL R168, R186, 1.4426950216293334961 ;  /* 0x3fb8aa3bbaa87820 */ /* 0x000fe20000400000 */
[----:B------:R-:W-:Y:S01]  /*3940*/  FADD R17, R48, -R33 ;  /* 0x8000002130117221 */ /* 0x000fe20000000000 */
[----:B------:R-:W-:Y:S01]  /*3950*/  HMMA.16816.F32.BF16 R20, R20, R12, R4 ;  /* 0x0000000c1414723c */ /* 0x000fe20000041804 */
[----:B------:R-:W2:Y:S04]  /*3960*/  LDSM.16.M88.4 R4, [R144+UR5+0x80] ;  /* 0x000080059004783b */ /* 0x000ea80008000200 */
[----:B------:R-:W0:Y:S01]  /*3970*/  MUFU.EX2 R74, R74 ;  /* 0x0000004a004a7308 */ /* 0x000e220000000800 */
[----:B---3--:R-:W-:Y:S01]  /*3980*/  FADD R19, R63, R18 ;  /* 0x000000123f137221 */ /* 0x008fe20000000000 */
[----:B------:R-:W-:Y:S01]  /*3990*/  FMUL R47, R207, 1.4426950216293334961 ;  /* 0x3fb8aa3bcf2f7820 */ /* 0x000fe20000400000 */
[----:B------:R-:W-:-:S05]  /*39a0*/  FADD R9, R61, R30 ;  /* 0x0000001e3d097221 */ /* 0x000fca0000000000 */
[----:B------:R-:W3:Y:S01]  /*39b0*/  MUFU.EX2 R71, R71 ;  /* 0x0000004700477308 */ /* 0x000ee20000000800 */
[----:B------:R-:W-:Y:S01]  /*39c0*/  FADD R162, R162, -R33 ;  /* 0x80000021a2a27221 */ /* 0x000fe20000000000 */
[----:B------:R-:W-:Y:S01]  /*39d0*/  FMUL R28, R17, 1.4426950216293334961 ;  /* 0x3fb8aa3b111c7820 */ /* 0x000fe20000400000 */
[----:B-----5:R-:W-:-:S05]  /*39e0*/  FADD R8, R174, R19 ;  /* 0x00000013ae087221 */ /* 0x020fca0000000000 */
[----:B------:R-:W5:Y:S01]  /*39f0*/  MUFU.EX2 R51, R51 ;  /* 0x0000003300337308 */ /* 0x000f620000000800 */
[----:B------:R-:W-:Y:S01]  /*3a00*/  FADD R195, R195, -R32 ;  /* 0x80000020c3c37221 */ /* 0x000fe20000000000 */
[----:B-1----:R-:W-:-:S06]  /*3a10*/  FADD R9, R166, R9 ;  /* 0x00000009a6097221 */ /* 0x002fcc0000000000 */
[----:B------:R-:W1:Y:S01]  /*3a20*/  MUFU.EX2 R73, R73 ;  /* 0x0000004900497308 */ /* 0x000e620000000800 */
[----:B------:R-:W-:Y:S01]  /*3a30*/  FMUL R162, R162, 1.4426950216293334961 ;  /* 0x3fb8aa3ba2a27820 */ /* 0x000fe20000400000 */
[----:B------:R-:W-:Y:S01]  /*3a40*/  FADD R70, R70, -R33 ;  /* 0x8000002146467221 */ /* 0x000fe20000000000 */
[----:B------:R-:W-:Y:S01]  /*3a50*/  F2FP.BF16.F32.PACK_AB R16, R172, R59 ;  /* 0x0000003bac10723e */ /* 0x000fe200000010ff */
[----:B----4-:R-:W-:-:S04]  /*3a60*/  FADD R13, R55, R8 ;  /* 0x00000008370d7221 */ /* 0x010fc80000000000 */
[----:B------:R-:W4:Y:S01]  /*3a70*/  MUFU.EX2 R168, R168 ;  /* 0x000000a800a87308 */ /* 0x000f220000000800 */
[----:B------:R-:W-:Y:S01]  /*3a80*/  F2FP.BF16.F32.PACK_AB R17, R68, R67 ;  /* 0x000000434411723e */ /* 0x000fe200000010ff */
[----:B------:R-:W-:Y:S01]  /*3a90*/  FMUL R49, R195, 1.4426950216293334961 ;  /* 0x3fb8aa3bc3317820 */ /* 0x000fe20000400000 */
[----:B------:R-:W-:Y:S01]  /*3aa0*/  F2FP.BF16.F32.PACK_AB R18, R174, R63 ;  /* 0x0000003fae12723e */ /* 0x000fe200000010ff */
[----:B0-----:R-:W-:Y:S01]  /*3ab0*/  FADD R56, R60, R9 ;  /* 0x000000093c387221 */ /* 0x001fe20000000000 */
[----:B------:R-:W-:-:S03]  /*3ac0*/  F2FP.BF16.F32.PACK_AB R19, R166, R61 ;  /* 0x0000003da613723e */ /* 0x000fc600000010ff */
[----:B------:R-:W0:Y:S01]  /*3ad0*/  MUFU.EX2 R47, R47 ;  /* 0x0000002f002f7308 */ /* 0x000e220000000800 */
[----:B------:R-:W-:Y:S01]  /*3ae0*/  FMUL R70, R70, 1.4426950216293334961 ;  /* 0x3fb8aa3b46467820 */ /* 0x000fe20000400000 */
[----:B------:R-:W-:-:S06]  /*3af0*/  FADD R12, R74, R13 ;  /* 0x0000000d4a0c7221 */ /* 0x000fcc0000000000 */
[----:B------:R5:W-:Y:S01]  /*3b00*/  MUFU.EX2 R53, R28 ;  /* 0x0000001c00357308 */ /* 0x000be20000000800 */
[----:B---3--:R-:W-:Y:S01]  /*3b10*/  FADD R56, R71, R56 ;  /* 0x0000003847387221 */ /* 0x008fe20000000000 */
[----:B------:R-:W-:-:S06]  /*3b20*/  FADD R164, R164, -R33 ;  /* 0x80000021a4a47221 */ /* 0x000fcc0000000000 */
[----:B------:R-:W3:Y:S01]  /*3b30*/  MUFU.EX2 R57, R57 ;  /* 0x0000003900397308 */ /* 0x000ee20000000800 */
[----:B-----5:R-:W5:Y:S01]  /*3b40*/  LDSM.16.M88.4 R28, [R144+UR5+0x880] ;  /* 0x00088005901c783b */ /* 0x020f620008000200 */
[----:B------:R-:W-:Y:S01]  /*3b50*/  HMMA.16816.F32.BF16 R24, R16, R10, R24 ;  /* 0x0000000a1018723c */ /* 0x000fe20000041818 */
[----:B------:R-:W-:-:S05]  /*3b60*/  FADD R13, R51, R12 ;  /* 0x0000000c330d7221 */ /* 0x000fca0000000000 */
[----:B------:R-:W2:Y:S01]  /*3b70*/  MUFU.EX2 R162, R162 ;  /* 0x000000a200a27308 */ /* 0x000ea20000000800 */
[----:B-1----:R-:W-:Y:S01]  /*3b80*/  FADD R11, R73, R56 ;  /* 0x00000038490b7221 */ /* 0x002fe20000000000 */
[----:B------:R-:W-:Y:S01]  /*3b90*/  FMUL R52, R164, 1.4426950216293334961 ;  /* 0x3fb8aa3ba4347820 */ /* 0x000fe20000400000 */
[----:B------:R-:W-:-:S05]  /*3ba0*/  FADD R170, R170, -R33 ;  /* 0x80000021aaaa7221 */ /* 0x000fca0000000000 */
[----:B------:R-:W1:Y:S01]  /*3bb0*/  MUFU.EX2 R49, R49 ;  /* 0x0000003100317308 */ /* 0x000e620000000800 */
[----:B------:R-:W-:Y:S01]  /*3bc0*/  FADD R12, R66, R13 ;  /* 0x0000000d420c7221 */ /* 0x000fe20000000000 */
[----:B------:R-:W-:Y:S01]  /*3bd0*/  FADD R213, R213, -R32 ;  /* 0x80000020d5d57221 */ /* 0x000fe20000000000 */
[----:B----4-:R-:W-:-:S05]  /*3be0*/  FADD R56, R168, R11 ;  /* 0x0000000ba8387221 */ /* 0x010fca0000000000 */
[----:B------:R-:W4:Y:S01]  /*3bf0*/  MUFU.EX2 R48, R70 ;  /* 0x0000004600307308 */ /* 0x000f220000000800 */
[--C-:B------:R-:W-:Y:S01]  /*3c00*/  FADD R72, R72, -R33.reuse ;  /* 0x8000002148487221 */ /* 0x100fe20000000000 */
[----:B------:R-:W-:Y:S01]  /*3c10*/  FMUL R170, R170, 1.4426950216293334961 ;  /* 0x3fb8aa3baaaa7820 */ /* 0x000fe20000400000 */
[----:B------:R-:W-:Y:S01]  /*3c20*/  HMMA.16816.F32.BF16 R20, R16, R14, R20 ;  /* 0x0000000e1014723c */ /* 0x000fe20000041814 */
[----:B0-----:R-:W-:Y:S01]  /*3c30*/  FADD R13, R47, R12 ;  /* 0x0000000c2f0d7221 */ /* 0x001fe20000000000 */
[----:B------:R-:W-:Y:S01]  /*3c40*/  FMUL R40, R213, 1.4426950216293334961 ;  /* 0x3fb8aa3bd5287820 */ /* 0x000fe20000400000 */
[----:B------:R-:W-:Y:S02]  /*3c50*/  FADD R215, R215, -R32 ;  /* 0x80000020d7d77221 */ /* 0x000fe40000000000 */
[----:B------:R-:W0:Y:S01]  /*3c60*/  MUFU.EX2 R38, R38 ;  /* 0x0000002600267308 */ /* 0x000e220000000800 */
[----:B------:R-:W-:Y:S01]  /*3c70*/  FMUL R72, R72, 1.4426950216293334961 ;  /* 0x3fb8aa3b48487820 */ /* 0x000fe20000400000 */
[----:B---3--:R-:W-:Y:S01]  /*3c80*/  FADD R15, R57, R56 ;  /* 0x00000038390f7221 */ /* 0x008fe20000000000 */
[----:B------:R-:W-:Y:S01]  /*3c90*/  FADD R62, R62, -R33 ;  /* 0x800000213e3e7221 */ /* 0x000fe20000000000 */
[----:B------:R-:W-:-:S04]  /*3ca0*/  FADD R14, R54, R13 ;  /* 0x0000000d360e7221 */ /* 0x000fc80000000000 */
[----:B------:R-:W3:Y:S01]  /*3cb0*/  MUFU.EX2 R52, R52 ;  /* 0x0000003400347308 */ /* 0x000ee20000000800 */
[----:B------:R-:W-:Y:S01]  /*3cc0*/  FMUL R43, R215, 1.4426950216293334961 ;  /* 0x3fb8aa3bd72b7820 */ /* 0x000fe20000400000 */
[----:B--2---:R-:W-:Y:S01]  /*3cd0*/  FADD R15, R162, R15 ;  /* 0x0000000fa20f7221 */ /* 0x004fe20000000000 */
[----:B------:R-:W-:-:S05]  /*3ce0*/  FADD R50, R50, -R33 ;  /* 0x8000002132327221 */ /* 0x000fca0000000000 */
[----:B------:R-:W2:Y:S01]  /*3cf0*/  MUFU.EX2 R41, R41 ;  /* 0x0000002900297308 */ /* 0x000ea20000000800 */
[----:B------:R-:W-:Y:S01]  /*3d00*/  F2FP.BF16.F32.PACK_AB R8, R74, R55 ;  /* 0x000000374a08723e */ /* 0x000fe200000010ff */
[----:B------:R-:W-:Y:S01]  /*3d10*/  FMUL R62, R62, 1.4426950216293334961 ;  /* 0x3fb8aa3b3e3e7820 */ /* 0x000fe20000400000 */
[----:B------:R-:W-:Y:S01]  /*3d20*/  F2FP.BF16.F32.PACK_AB R9, R71, R60 ;  /* 0x0000003c4709723e */ /* 0x000fe200000010ff */
[----:B-1----:R-:W-:-:S04]  /*3d30*/  FADD R17, R49, R14 ;  /* 0x0000000e31117221 */ /* 0x002fc80000000000 */
[----:B------:R-:W1:Y:S01]  /*3d40*/  MUFU.EX2 R59, R170 ;  /* 0x000000aa003b7308 */ /* 0x000e620000000800 */
[----:B------:R-:W-:Y:S01]  /*3d50*/  F2FP.BF16.F32.PACK_AB R10, R66, R51 ;  /* 0x00000033420a723e */ /* 0x000fe200000010ff */
[----:B----4-:R-:W-:Y:S01]  /*3d60*/  FADD R16, R48, R15 ;  /* 0x0000000f30107221 */ /* 0x010fe20000000000 */
[----:B------:R-:W-:Y:S01]  /*3d70*/  F2FP.BF16.F32.PACK_AB R11, R168, R73 ;  /* 0x00000049a80b723e */ /* 0x000fe200000010ff */
[----:B------:R-:W-:-:S04]  /*3d80*/  FMUL R50, R50, 1.4426950216293334961 ;  /* 0x3fb8aa3b32327820 */ /* 0x000fc80000400000 */
[----:B------:R-:W4:Y:S01]  /*3d90*/  MUFU.EX2 R40, R40 ;  /* 0x0000002800287308 */ /* 0x000f220000000800 */
[----:B------:R-:W-:Y:S01]  /*3da0*/  FADD R46, R46, -R33 ;  /* 0x800000212e2e7221 */ /* 0x000fe20000000000 */
[----:B------:R-:W-:Y:S01]  /*3db0*/  FADD R17, R58, R17 ;  /* 0x000000113a117221 */ /* 0x000fe20000000000 */
[----:B------:R-:W-:-:S05]  /*3dc0*/  FADD R15, R53, R16 ;  /* 0x00000010350f7221 */ /* 0x000fca0000000000 */
[----:B------:R-:W4:Y:S01]  /*3dd0*/  MUFU.EX2 R72, R72 ;  /* 0x0000004800487308 */ /* 0x000f220000000800 */
[----:B------:R-:W-:Y:S01]  /*3de0*/  FADD R44, R44, -R33 ;  /* 0x800000212c2c7221 */ /* 0x000fe20000000000 */
[----:B------:R-:W-:Y:S01]  /*3df0*/  HMMA.16816.F32.BF16 R24, R8, R4, R24 ;  /* 0x000000040818723c */ /* 0x000fe20000041818 */
[----:B------:R-:W-:-:S05]  /*3e00*/  FMUL R46, R46, 1.4426950216293334961 ;  /* 0x3fb8aa3b2e2e7820 */ /* 0x000fca0000400000 */
[----:B------:R-:W4:Y:S01]  /*3e10*/  MUFU.EX2 R43, R43 ;  /* 0x0000002b002b7308 */ /* 0x000f220000000800 */
[----:B0-----:R-:W-:Y:S01]  /*3e20*/  FADD R4, R38, R17 ;  /* 0x0000001126047221 */ /* 0x001fe20000000000 */
[----:B---3--:R-:W-:-:S06]  /*3e30*/  FADD R16, R52, R15 ;  /* 0x0000000f34107221 */ /* 0x008fcc0000000000 */
[----:B------:R-:W0:Y:S01]  /*3e40*/  MUFU.EX2 R51, R62 ;  /* 0x0000003e00337308 */ /* 0x000e220000000800 */
[----:B------:R-:W-:Y:S01]  /*3e50*/  FMUL R44, R44, 1.4426950216293334961 ;  /* 0x3fb8aa3b2c2c7820 */ /* 0x000fe20000400000 */
[----:B------:R-:W-:Y:S01]  /*3e60*/  F2FP.BF16.F32.PACK_AB R12, R54, R47 ;  /* 0x0000002f360c723e */ /* 0x000fe200000010ff */
[----:B------:R-:W-:-:S05]  /*3e70*/  FADD R42, R42, -R33 ;  /* 0x800000212a2a7221 */ /* 0x000fca0000000000 */
[----:B------:R-:W3:Y:S01]  /*3e80*/  MUFU.EX2 R34, R34 ;  /* 0x0000002200227308 */ /* 0x000ee20000000800 */
[----:B--2---:R-:W-:Y:S01]  /*3e90*/  FADD R5, R41, R4 ;  /* 0x0000000429057221 */ /* 0x004fe20000000000 */
[----:B-1----:R-:W-:-:S06]  /*3ea0*/  FADD R15, R59, R16 ;  /* 0x000000103b0f7221 */ /* 0x002fcc0000000000 */
[----:B------:R-:W1:Y:S01]  /*3eb0*/  MUFU.EX2 R50, R50 ;  /* 0x0000003200327308 */ /* 0x000e620000000800 */
[----:B-----5:R-:W-:Y:S01]  /*3ec0*/  HMMA.16816.F32.BF16 R20, R8, R28, R20 ;  /* 0x0000001c0814723c */ /* 0x020fe20000041814 */
[----:B------:R-:W-:Y:S01]  /*3ed0*/  FMUL R42, R42, 1.4426950216293334961 ;  /* 0x3fb8aa3b2a2a7820 */ /* 0x000fe20000400000 */
[----:B----4-:R-:W-:-:S05]  /*3ee0*/  FADD R4, R40, R5 ;  /* 0x0000000528047221 */ /* 0x010fca0000000000 */
[----:B------:R-:W2:Y:S01]  /*3ef0*/  MUFU.EX2 R39, R39 ;  /* 0x0000002700277308 */ /* 0x000ea20000000800 */
[----:B------:R-:W-:-:S07]  /*3f00*/  FADD R8, R72, R15 ;  /* 0x0000000f48087221 */ /* 0x000fce0000000000 */
[----:B------:R-:W4:Y:S01]  /*3f10*/  MUFU.EX2 R47, R46 ;  /* 0x0000002e002f7308 */ /* 0x000f220000000800 */
[----:B------:R-:W-:Y:S01]  /*3f20*/  F2FP.BF16.F32.PACK_AB R14, R58, R49 ;  /* 0x000000313a0e723e */ /* 0x000fe200000010ff */
[----:B------:R-:W-:-:S06]  /*3f30*/  FADD R5, R43, R4 ;  /* 0x000000042b057221 */ /* 0x000fcc0000000000 */
[----:B------:R-:W5:Y:S01]  /*3f40*/  MUFU.EX2 R35, R35 ;  /* 0x0000002300237308 */ /* 0x000f620000000800 */
[----:B0-----:R-:W-:-:S07]  /*3f50*/  FADD R49, R51, R8 ;  /* 0x0000000833317221 */ /* 0x001fce0000000000 */
[----:B------:R-:W0:Y:S01]  /*3f60*/  MUFU.EX2 R44, R44 ;  /* 0x0000002c002c7308 */ /* 0x000e220000000800 */
[----:B------:R-:W-:Y:S01]  /*3f70*/  F2FP.BF16.F32.PACK_AB R13, R162, R57 ;  /* 0x00000039a20d723e */ /* 0x000fe200000010ff */
[----:B---3--:R-:W-:Y:S01]  /*3f80*/  FADD R4, R34, R5 ;  /* 0x0000000522047221 */ /* 0x008fe20000000000 */
[----:B------:R-:W-:Y:S01]  /*3f90*/  F2FP.BF16.F32.PACK_AB R15, R53, R48 ;  /* 0x00000030350f723e */ /* 0x000fe200000010ff */
[----:B------:R-:W3:Y:S04]  /*3fa0*/  LDSM.16.M88.4 R16, [R157+UR5+0x80] ;  /* 0x000080059d10783b */ /* 0x000ee80008000200 */
[----:B------:R-:W0:Y:S01]  /*3fb0*/  MUFU.EX2 R29, R42 ;  /* 0x0000002a001d7308 */ /* 0x000e220000000800 */
[----:B-1----:R-:W-:Y:S01]  /*3fc0*/  FADD R28, R50, R49 ;  /* 0x00000031321c7221 */ /* 0x002fe20000000000 */
[----:B--2---:R-:W-:Y:S01]  /*3fd0*/  FADD R4, R39, R4 ;  /* 0x0000000427047221 */ /* 0x004fe20000000000 */
[----:B------:R-:W-:Y:S02]  /*3fe0*/  LDSM.16.M88.4 R8, [R157+UR5+0x880] ;  /* 0x000880059d08783b */ /* 0x000fe40008000200 */
[----:B----4-:R-:W-:Y:S01]  /*3ff0*/  FADD R5, R47, R28 ;  /* 0x0000001c2f057221 */ /* 0x010fe20000000000 */
[----:B------:R-:W-:Y:S07]  /*4000*/  HMMA.16816.F32.BF16 R24, R12, R6, R24 ;  /* 0x000000060c18723c */ /* 0x000fee0000041818 */
[----:B-----5:R-:W-:Y:S01]  /*4010*/  FADD R7, R35, R4 ;  /* 0x0000000423077221 */ /* 0x020fe20000000000 */
[----:B0-----:R-:W-:-:S03]  /*4020*/  FADD R4, R44, R5 ;  /* 0x000000052c047221 */ /* 0x001fc60000000000 */
[----:B------:R-:W-:Y:S01]  /*4030*/  FADD R28, R36, R7 ;  /* 0x00000007241c7221 */ /* 0x000fe20000000000 */
[----:B------:R-:W-:Y:S01]  /*4040*/  FADD R42, R29, R4 ;  /* 0x000000041d2a7221 */ /* 0x000fe20000000000 */
[----:B------:R-:W-:Y:S03]  /*4050*/  HMMA.16816.F32.BF16 R20, R12, R30, R20 ;  /* 0x0000001e0c14723c */ /* 0x000fe60000041814 */
[----:B------:R-:W0:Y:S04]  /*4060*/  SHFL.BFLY PT, R13, R28, 0x2, 0x1f ;  /* 0x0c401f001c0d7f89 */ /* 0x000e2800000e0000 */
[----:B------:R-:W1:Y:S01]  /*4070*/  SHFL.BFLY PT, R15, R42, 0x2, 0x1f ;  /* 0x0c401f002a0f7f89 */ /* 0x000e6200000e0000 */
[----:B------:R-:W-:-:S02]  /*4080*/  F2FP.BF16.F32.PACK_AB R4, R41, R38 ;  /* 0x000000262904723e */ /* 0x000fc400000010ff */
[----:B------:R-:W-:Y:S02]  /*4090*/  F2FP.BF16.F32.PACK_AB R5, R59, R52 ;  /* 0x000000343b05723e */ /* 0x000fe400000010ff */
[----:B------:R-:W-:Y:S02]  /*40a0*/  F2FP.BF16.F32.PACK_AB R6, R43, R40 ;  /* 0x000000282b06723e */ /* 0x000fe400000010ff */
[----:B------:R-:W-:-:S07]  /*40b0*/  F2FP.BF16.F32.PACK_AB R7, R51, R72 ;  /* 0x000000483307723e */ /* 0x000fce00000010ff */
[C---:B---3--:R-:W-:Y:S07]  /*40c0*/  HMMA.16816.F32.BF16 R24, R4.reuse, R16, R24 ;  /* 0x000000100418723c */ /* 0x048fee0000041818 */
[----:B0-----:R-:W-:Y:S01]  /*40d0*/  FADD R16, R28, R13 ;  /* 0x0000000d1c107221 */ /* 0x001fe20000000000 */
[----:B-1----:R-:W-:Y:S01]  /*40e0*/  FADD R30, R42, R15 ;  /* 0x0000000f2a1e7221 */ /* 0x002fe20000000000 */
[----:B------:R-:W-:Y:S03]  /*40f0*/  HMMA.16816.F32.BF16 R20, R4, R8, R20 ;  /* 0x000000080414723c */ /* 0x000fe60000041814 */
[----:B------:R-:W0:Y:S04]  /*4100*/  SHFL.BFLY PT, R17, R16, 0x1, 0x1f ;  /* 0x0c201f0010117f89 */ /* 0x000e2800000e0000 */
[----:B------:R-:W1:Y:S01]  /*4110*/  SHFL.BFLY PT, R31, R30, 0x1, 0x1f ;  /* 0x0c201f001e1f7f89 */ /* 0x000e6200000e0000 */
[----:B------:R-:W-:Y:S01]  /*4120*/  UIADD3 UR4, UR4, 0x80, URZ ;  /* 0x0000008004047890 */ /* 0x000fe2000fffe03f */
[----:B------:R-:W-:-:S02]  /*4130*/  F2FP.BF16.F32.PACK_AB R4, R39, R34 ;  /* 0x000000222704723e */ /* 0x000fc400000010ff */
[----:B------:R-:W-:-:S03]  /*4140*/  F2FP.BF16.F32.PACK_AB R5, R47, R50 ;  /* 0x000000322f05723e */ /* 0x000fc600000010ff */
[----:B------:R-:W-:Y:S02]  /*4150*/  ISETP.LE.AND P0, PT, R141, UR4, PT ;  /* 0x000000048d007c0c */ /* 0x000fe4000bf03270 */
[----:B------:R-:W-:Y:S02]  /*4160*/  F2FP.BF16.F32.PACK_AB R6, R36, R35 ;  /* 0x000000232406723e */ /* 0x000fe400000010ff */
[----:B------:R-:W-:Y:S01]  /*4170*/  F2FP.BF16.F32.PACK_AB R7, R29, R44 ;  /* 0x0000002c1d07723e */ /* 0x000fe200000010ff */
[----:B------:R-:W-:-:S06]  /*4180*/  IMAD R147, R107, 0x80, R147 ;  /* 0x000000806b937824 */ /* 0x000fcc00078e0293 */
[----:B------:R-:W-:Y:S01]  /*4190*/  HMMA.16816.F32.BF16 R12, R4, R18, R24 ;  /* 0x00000012040c723c */ /* 0x000fe20000041818 */
[----:B------:R-:W-:-:S05]  /*41a0*/  IMAD R149, R109, 0x80, R149 ;  /* 0x000000806d957824 */ /* 0x000fca00078e0295 */
[----:B------:R-:W-:Y:S01]  /*41b0*/  HMMA.16816.F32.BF16 R8, R4, R10, R20 ;  /* 0x0000000a0408723c */ /* 0x000fe20000041814 */
[----:B------:R-:W-:Y:S02]  /*41c0*/  IMAD.MOV.U32 R163, RZ, RZ, R32 ;  /* 0x000000ffffa37224 */ /* 0x000fe400078e0020 */
[----:B------:R-:W-:-:S04]  /*41d0*/  IMAD.MOV.U32 R159, RZ, RZ, R33 ;  /* 0x000000ffff9f7224 */ /* 0x000fc800078e0021 */
[----:B0-----:R-:W-:Y:S01]  /*41e0*/  FADD R4, R16, R17 ;  /* 0x0000001110047221 */ /* 0x001fe20000000000 */
[----:B-1----:R-:W-:-:S03]  /*41f0*/  FADD R6, R30, R31 ;  /* 0x0000001f1e067221 */ /* 0x002fc60000000000 */
[----:B------:R-:W-:Y:S01]  /*4200*/  FFMA R106, R37, R106, R4 ;  /* 0x0000006a256a7223 */ /* 0x000fe20000000004 */
[----:B------:R-:W-:Y:S01]  /*4210*/  FFMA R158, R45, R158, R6 ;  /* 0x0000009e2d9e7223 */ /* 0x000fe20000000006 */
[----:B------:R-:W-:Y:S11]  /*4220*/  @!P0 BRA `(.L_x_1) ;  /* 0xffffffcc00188947 */ /* 0x000ff6000383ffff */
.L_x_0:
[----:B------:R-:W0:Y:S01]  /*4230*/  S2R R20, SR_TID.X ;  /* 0x0000000000147919 */ /* 0x000e220000002100 */
[----:B------:R-:W1:Y:S01]  /*4240*/  S2UR UR5, SR_CgaCtaId ;  /* 0x00000000000579c3 */ /* 0x000e620000008800 */
[C---:B------:R-:W-:Y:S01]  /*4250*/  FSETP.GT.AND P0, PT, |R158|.reuse, 8.50705917302346158658e+37, PT ;  /* 0x7e8000009e00780b */ /* 0x040fe20003f04200 */
[C---:B------:R-:W-:Y:S01]  /*4260*/  FMUL R3, R158.reuse, 8388608 ;  /* 0x4b0000009e037820 */ /* 0x040fe20000400000 */
[----:B------:R-:W-:Y:S01]  /*4270*/  FSETP.GEU.AND P3, PT, |R158|, 1.175494350822287508e-38, PT ;  /* 0x008000009e00780b */ /* 0x000fe20003f6e200 */
[----:B------:R-:W-:Y:S01]  /*4280*/  FMUL R2, R106, 8388608 ;  /* 0x4b0000006a027820 */ /* 0x000fe20000400000 */
[----:B------:R-:W-:Y:S01]  /*4290*/  FSETP.GEU.AND P2, PT, R158, 1.175494350822287508e-38, PT ;  /* 0x008000009e00780b */ /* 0x000fe20003f4e000 */
[----:B------:R-:W-:Y:S01]  /*42a0*/  UMOV UR4, 0x400 ;  /* 0x0000040000047882 */ /* 0x000fe20000000000 */
[----:B------:R-:W-:Y:S01]  /*42b0*/  FSETP.GEU.AND P1, PT, R106, 1.175494350822287508e-38, PT ;  /* 0x008000006a00780b */ /* 0x000fe20003f2e000 */
[----:B------:R-:W-:Y:S01]  /*42c0*/  IMAD.MOV.U32 R31, RZ, RZ, R12 ;  /* 0x000000ffff1f7224 */ /* 0x000fe200078e000c */
[----:B------:R-:W-:Y:S01]  /*42d0*/  FSEL R35, R3, R158, !P2 ;  /* 0x0000009e03237208 */ /* 0x000fe20005000000 */
[----:B------:R-:W-:Y:S01]  /*42e0*/  IMAD.MOV.U32 R29, RZ, RZ, R13 ;  /* 0x000000ffff1d7224 */ /* 0x000fe200078e000d */
[----:B------:R-:W-:Y:S01]  /*42f0*/  FSEL R18, R2, R106, !P1 ;  /* 0x0000006a02127208 */ /* 0x000fe20004800000 */
[----:B------:R-:W-:Y:S01]  /*4300*/  IMAD.MOV.U32 R13, RZ, RZ, R11 ;  /* 0x000000ffff0d7224 */ /* 0x000fe200078e000b */
[----:B------:R-:W-:Y:S01]  /*4310*/  FSEL R2, RZ, -23, P1 ;  /* 0xc1b80000ff027808 */ /* 0x000fe20000800000 */
[----:B------:R-:W-:Y:S01]  /*4320*/  @P0 FMUL R158, R158, 0.25 ;  /* 0x3e8000009e9e0820 */ /* 0x000fe20000400000 */
[----:B------:R-:W-:Y:S01]  /*4330*/  FSETP.GT.AND P1, PT, |R106|, 8.50705917302346158658e+37, PT ;  /* 0x7e8000006a00780b */ /* 0x000fe20003f24200 */
[----:B------:R-:W-:Y:S01]  /*4340*/  IMAD.MOV.U32 R19, RZ, RZ, R15 ;  /* 0x000000ffff137224 */ /* 0x000fe200078e000f */
[----:B------:R-:W-:Y:S01]  /*4350*/  MOV R25, R8 ;  /* 0x0000000800197202 */ /* 0x000fe20000000f00 */
[----:B------:R-:W-:Y:S01]  /*4360*/  @!P3 FMUL R158, R158, 16777216 ;  /* 0x4b8000009e9eb820 */ /* 0x000fe20000400000 */
[----:B------:R-:W-:-:S02]  /*4370*/  IMAD.MOV.U32 R27, RZ, RZ, R14 ;  /* 0x000000ffff1b7224 */ /* 0x000fc400078e000e */
[----:B------:R-:W-:Y:S01]  /*4380*/  @P0 FMUL R13, R13, 0.25 ;  /* 0x3e8000000d0d0820 */ /* 0x000fe20000400000 */
[----:B------:R-:W-:Y:S01]  /*4390*/  IMAD.MOV.U32 R15, RZ, RZ, R10 ;  /* 0x000000ffff0f7224 */ /* 0x000fe200078e000a */
[----:B------:R-:W2:Y:S01]  /*43a0*/  MUFU.RCP R8, R158 ;  /* 0x0000009e00087308 */ /* 0x000ea20000001000 */
[----:B------:R-:W-:Y:S01]  /*43b0*/  IMAD.MOV.U32 R23, RZ, RZ, R9 ;  /* 0x000000ffff177224 */ /* 0x000fe200078e0009 */
[----:B-1----:R-:W-:Y:S01]  /*43c0*/  ULEA UR7, UR5, UR4, 0x18 ;  /* 0x0000000405077291 */ /* 0x002fe2000f8ec03f */
[----:B------:R-:W-:Y:S01]  /*43d0*/  @P0 FMUL R15, R15, 0.25 ;  /* 0x3e8000000f0f0820 */ /* 0x000fe20000400000 */
[----:B------:R-:W-:Y:S01]  /*43e0*/  @P0 FMUL R19, R19, 0.25 ;  /* 0x3e80000013130820 */ /* 0x000fe20000400000 */
[----:B------:R-:W-:Y:S01]  /*43f0*/  @P0 FMUL R27, R27, 0.25 ;  /* 0x3e8000001b1b0820 */ /* 0x000fe20000400000 */
[----:B------:R-:W-:Y:S01]  /*4400*/  @!P3 FMUL R13, R13, 16777216 ;  /* 0x4b8000000d0db820 */ /* 0x000fe20000400000 */
[----:B------:R-:W-:Y:S01]  /*4410*/  @!P3 FMUL R15, R15, 16777216 ;  /* 0x4b8000000f0fb820 */ /* 0x000fe20000400000 */
[----:B------:R-:W-:Y:S01]  /*4420*/  @!P3 FMUL R19, R19, 16777216 ;  /* 0x4b8000001313b820 */ /* 0x000fe20000400000 */
[----:B0-----:R-:W-:Y:S01]  /*4430*/  SHF.R.S32.HI R5, RZ, 0x4, R20 ;  /* 0x00000004ff057819 */ /* 0x001fe20000011414 */
[C---:B------:R-:W-:Y:S01]  /*4440*/  IMAD.SHL.U32 R24, R20.reuse, 0x2, RZ ;  /* 0x0000000214187824 */ /* 0x040fe200078e00ff */
[C---:B------:R-:W-:Y:S01]  /*4450*/  LOP3.LUT R4, R20.reuse, 0x8, RZ, 0xc0, !PT ;  /* 0x0000000814047812 */ /* 0x040fe200078ec0ff */
[C---:B------:R-:W-:Y:S01]  /*4460*/  IMAD.SHL.U32 R9, R20.reuse, 0x40, RZ ;  /* 0x0000004014097824 */ /* 0x040fe200078e00ff */
[----:B------:R-:W-:Y:S01]  /*4470*/  SGXT R3, R5, 0x1 ;  /* 0x000000010503781a */ /* 0x000fe20000000200 */
[----:B------:R-:W-:Y:S01]  /*4480*/  VIADD R5, R35, 0xc0cafb0d ;  /* 0xc0cafb0d23057836 */ /* 0x000fe20000000000 */
[----:B------:R-:W-:Y:S01]  /*4490*/  LOP3.LUT R16, R20, 0x20, RZ, 0xc0, !PT ;  /* 0x0000002014107812 */ /* 0x000fe200078ec0ff */
[----:B------:R-:W-:Y:S01]  /*44a0*/  @!P3 FMUL R27, R27, 16777216 ;  /* 0x4b8000001b1bb820 */ /* 0x000fe20000400000 */
[----:B------:R-:W-:Y:S01]  /*44b0*/  LEA.HI R12, R4, UR7, RZ, 0x1f ;  /* 0x00000007040c7c11 */ /* 0x000fe2000f8ff8ff */
[----:B--2---:R-:W-:Y:S01]  /*44c0*/  FMUL R14, R8, R19 ;  /* 0x00000013080e7220 */ /* 0x004fe20000400000 */
[----:B------:R-:W-:Y:S01]  /*44d0*/  FSEL R4, RZ, -23, P2 ;  /* 0xc1b80000ff047808 */ /* 0x000fe20001000000 */
[----:B------:R-:W-:Y:S01]  /*44e0*/  BAR.SYNC.DEFER_BLOCKING 0x0 ;  /* 0x0000000000007b1d */ /* 0x000fe20000010000 */
[C---:B------:R-:W-:Y:S01]  /*44f0*/  FSETP.GEU.AND P2, PT, |R106|.reuse, 1.175494350822287508e-38, PT ;  /* 0x008000006a00780b */ /* 0x040fe20003f4e200 */
[----:B------:R-:W-:Y:S01]  /*4500*/  @P1 FMUL R106, R106, 0.25 ;  /* 0x3e8000006a6a1820 */ /* 0x000fe20000400000 */
[----:B------:R-:W-:Y:S01]  /*4510*/  LOP3.LUT R11, R3, 0x204, RZ, 0xc0, !PT ;  /* 0x00000204030b7812 */ /* 0x000fe200078ec0ff */
[----:B------:R-:W-:Y:S01]  /*4520*/  VIADD R3, R18, 0xc0cafb0d ;  /* 0xc0cafb0d12037836 */ /* 0x000fe20000000000 */
[----:B------:R-:W-:Y:S01]  /*4530*/  ISETP.NE.U32.AND P4, PT, R16, RZ, PT ;  /* 0x000000ff1000720c */ /* 0x000fe20003f85070 */
[----:B------:R-:W-:Y:S01]  /*4540*/  IMAD.SHL.U32 R22, R20, 0x8, RZ ;  /* 0x0000000814167824 */ /* 0x000fe200078e00ff */
[----:B------:R-:W-:Y:S01]  /*4550*/  LOP3.LUT R6, R5, 0xff800000, RZ, 0xc0, !PT ;  /* 0xff80000005067812 */ /* 0x000fe200078ec0ff */
[----:B------:R-:W-:Y:S01]  /*4560*/  IMAD R16, R16, 0x4, R11 ;  /* 0x0000000410107824 */ /* 0x000fe200078e020b */
[----:B------:R-:W-:Y:S01]  /*4570*/  SEL R7, RZ, 0x204, !P4 ;  /* 0x00000204ff077807 */ /* 0x000fe20006000000 */
[----:B------:R-:W-:Y:S01]  /*4580*/  @P1 FMUL R23, R23, 0.25 ;  /* 0x3e80000017171820 */ /* 0x000fe20000400000 */
[----:B------:R-:W-:Y:S01]  /*4590*/  LOP3.LUT R3, R3, 0xff800000, RZ, 0xc0, !PT ;  /* 0xff80000003037812 */ /* 0x000fe200078ec0ff */
[----:B------:R-:W-:Y:S01]  /*45a0*/  @P1 FMUL R25, R25, 0.25 ;  /* 0x3e80000019191820 */ /* 0x000fe20000400000 */
[----:B------:R-:W-:Y:S01]  /*45b0*/  LOP3.LUT R10, R7, 0x3c, R24, 0x78, !PT ;  /* 0x0000003c070a7812 */ /* 0x000fe200078e7818 */
[----:B------:R-:W-:Y:S01]  /*45c0*/  @!P2 FMUL R106, R106, 16777216 ;  /* 0x4b8000006a6aa820 */ /* 0x000fe20000400000 */
[-C--:B------:R-:W-:Y:S01]  /*45d0*/  I2FP.F32.S32 R5, R3.reuse ;  /* 0x0000000300057245 */ /* 0x080fe20000201400 */
[----:B------:R-:W-:Y:S01]  /*45e0*/  @P1 FMUL R31, R31, 0.25 ;  /* 0x3e8000001f1f1820 */ /* 0x000fe20000400000 */
[----:B------:R-:W-:Y:S01]  /*45f0*/  IADD3 R3, R18, -R3, RZ ;  /* 0x8000000312037210 */ /* 0x000fe20007ffe0ff */
[----:B------:R-:W-:Y:S01]  /*4600*/  @P1 FMUL R29, R29, 0.25 ;  /* 0x3e8000001d1d1820 */ /* 0x000fe20000400000 */
[----:B------:R-:W-:Y:S01]  /*4610*/  I2FP.F32.S32 R7, R6 ;  /* 0x0000000600077245 */ /* 0x000fe20000201400 */
[----:B------:R-:W-:Y:S01]  /*4620*/  IMAD.IADD R6, R35, 0x1, -R6 ;  /* 0x0000000123067824 */ /* 0x000fe200078e0a06 */
[----:B------:R-:W-:Y:S01]  /*4630*/  LOP3.LUT R17, R10, 0x40, R9, 0xf8, !PT ;  /* 0x000000400a117812 */ /* 0x000fe200078ef809 */
[C---:B------:R-:W-:Y:S01]  /*4640*/  FMUL R9, R8.reuse, R13 ;  /* 0x0000000d08097220 */ /* 0x040fe20000400000 */
[----:B------:R-:W-:Y:S01]  /*4650*/  FFMA.FTZ R2, R5, 1.1920928955078125e-07, R2 ;  /* 0x3400000005027823 */ /* 0x000fe20000010002 */
[C---:B------:R-:W-:Y:S01]  /*4660*/  FMUL R10, R8.reuse, R15 ;  /* 0x0000000f080a7220 */ /* 0x040fe20000400000 */
[----:B------:R-:W-:Y:S01]  /*4670*/  FMUL R13, R8, R27 ;  /* 0x0000001b080d7220 */ /* 0x000fe20000400000 */
[----:B------:R-:W-:Y:S01]  /*4680*/  IMAD.MOV.U32 R5, RZ, RZ, 0x3dc6b27f ;  /* 0x3dc6b27fff057424 */ /* 0x000fe200078e00ff */
[----:B------:R-:W-:Y:S01]  /*4690*/  SHF.R.S32.HI R11, RZ, 0x3, R20 ;  /* 0x00000003ff0b7819 */ /* 0x000fe20000011414 */
[----:B------:R-:W0:Y:S01]  /*46a0*/  MUFU.RCP R8, R106 ;  /* 0x0000006a00087308 */ /* 0x000e220000001000 */
[----:B------:R-:W-:Y:S01]  /*46b0*/  FADD R3, R3, -1 ;  /* 0xbf80000003037421 */ /* 0x000fe20000000000 */
[----:B------:R-:W-:Y:S01]  /*46c0*/  FADD R6, R6, -1 ;  /* 0xbf80000006067421 */ /* 0x000fe20000000000 */
[----:B------:R-:W-:Y:S01]  /*46d0*/  FFMA.FTZ R7, R7, 1.1920928955078125e-07, R4 ;  /* 0x3400000007077823 */ /* 0x000fe20000010004 */
[----:B------:R-:W-:Y:S01]  /*46e0*/  SGXT R11, R11, 0x1 ;  /* 0x000000010b0b781a */ /* 0x000fe20000000200 */
[-C--:B------:R-:W-:Y:S01]  /*46f0*/  FFMA.FTZ R4, R3, R5.reuse, -0.16845393180847167969 ;  /* 0xbe2c7f3003047423 */ /* 0x080fe20000010005 */
[----:B------:R-:W-:Y:S01]  /*4700*/  FFMA.FTZ R5, R6, R5, -0.16845393180847167969 ;  /* 0xbe2c7f3006057423 */ /* 0x000fe20000010005 */
[----:B------:R-:W-:Y:S01]  /*4710*/  LOP3.LUT R21, R20, 0x10, RZ, 0xc0, !PT ;  /* 0x0000001014157812 */ /* 0x000fe200078ec0ff */
[----:B------:R-:W-:Y:S01]  /*4720*/  @!P2 FMUL R23, R23, 16777216 ;  /* 0x4b8000001717a820 */ /* 0x000fe20000400000 */
[----:B------:R-:W-:Y:S01]  /*4730*/  LOP3.LUT R11, R11, 0x140, RZ, 0xc0, !PT ;  /* 0x000001400b0b7812 */ /* 0x000fe200078ec0ff */
[C---:B------:R-:W-:Y:S01]  /*4740*/  FFMA.FTZ R5, R6.reuse, R5, 0.1716887056827545166 ;  /* 0x3e2fcf2a06057423 */ /* 0x040fe20000010005 */
[----:B------:R-:W-:Y:S01]  /*4750*/  @!P2 FMUL R25, R25, 16777216 ;  /* 0x4b8000001919a820 */ /* 0x000fe20000400000 */
[----:B------:R-:W-:Y:S01]  /*4760*/  @!P2 FMUL R31, R31, 16777216 ;  /* 0x4b8000001f1fa820 */ /* 0x000fe20000400000 */
[----:B------:R-:W-:Y:S01]  /*4770*/  LOP3.LUT R11, R11, 0x38, R22, 0xf8, !PT ;  /* 0x000000380b0b7812 */ /* 0x000fe200078ef816 */
[C---:B------:R-:W-:Y:S01]  /*4780*/  FFMA.FTZ R5, R6.reuse, R5, -0.17900948226451873779 ;  /* 0xbe374e4306057423 */ /* 0x040fe20000010005 */
[----:B------:R-:W-:Y:S01]  /*4790*/  @!P2 FMUL R29, R29, 16777216 ;  /* 0x4b8000001d1da820 */ /* 0x000fe20000400000 */
[----:B------:R-:W-:Y:S01]  /*47a0*/  IMAD R21, R21, 0x4, R12 ;  /* 0x0000000415157824 */ /* 0x000fe200078e020c */
[----:B------:R-:W-:Y:S01]  /*47b0*/  LOP3.LUT R19, R11, 0x40, R20, 0x78, !PT ;  /* 0x000000400b137812 */ /* 0x000fe200078e7814 */
[----:B------:R-:W-:Y:S01]  /*47c0*/  FFMA.FTZ R5, R6, R5, 0.20512372255325317383 ;  /* 0x3e520bf406057423 */ /* 0x000fe20000010005 */
[C---:B0-----:R-:W-:Y:S01]  /*47d0*/  FMUL R11, R8.reuse, R23 ;  /* 0x00000017080b7220 */ /* 0x041fe20000400000 */
[C---:B------:R-:W-:Y:S01]  /*47e0*/  FMUL R12, R8.reuse, R25 ;  /* 0x00000019080c7220 */ /* 0x040fe20000400000 */
[C---:B------:R-:W-:Y:S01]  /*47f0*/  FMUL R15, R8.reuse, R31 ;  /* 0x0000001f080f7220 */ /* 0x040fe20000400000 */
[----:B------:R-:W-:Y:S01]  /*4800*/  FMUL R8, R8, R29 ;  /* 0x0000001d08087220 */ /* 0x000fe20000400000 */
[----:B------:R-:W-:Y:S01]  /*4810*/  FFMA.FTZ R5, R6, R5, -0.24046532809734344482 ;  /* 0xbe763c8b06057423 */ /* 0x000fe20000010005 */
[----:B------:R-:W-:Y:S01]  /*4820*/  FFMA.FTZ R4, R3, R4, 0.1716887056827545166 ;  /* 0x3e2fcf2a03047423 */ /* 0x000fe20000010004 */
[----:B------:R-:W-:Y:S01]  /*4830*/  F2FP.BF16.F32.PACK_AB R10, R10, R13 ;  /* 0x0000000d0a0a723e */ /* 0x000fe200000010ff */
[----:B------:R-:W-:Y:S01]  /*4840*/  IMAD.IADD R16, R16, 0x1, R19 ;  /* 0x0000000110107824 */ /* 0x000fe200078e0213 */
[----:B------:R-:W-:Y:S01]  /*4850*/  F2FP.BF16.F32.PACK_AB R12, R12, R15 ;  /* 0x0000000f0c0c723e */ /* 0x000fe200000010ff */
[C---:B------:R-:W-:Y:S01]  /*4860*/  FFMA.FTZ R5, R6.reuse, R5, 0.28857114911079406738 ;  /* 0x3e93bf9906057423 */ /* 0x040fe20000010005 */
[----:B------:R-:W-:Y:S01]  /*4870*/  F2FP.BF16.F32.PACK_AB R8, R11, R8 ;  /* 0x000000080b08723e */ /* 0x000fe200000010ff */
[----:B------:R-:W-:Y:S01]  /*4880*/  FFMA.FTZ R4, R3, R4, -0.17900948226451873779 ;  /* 0xbe374e4303047423 */ /* 0x000fe20000010004 */
[----:B------:R-:W-:Y:S01]  /*4890*/  F2FP.BF16.F32.PACK_AB R9, R9, R14 ;  /* 0x0000000e0909723e */ /* 0x000fe200000010ff */
[----:B------:R0:W-:Y:S01]  /*48a0*/  STS [R17+UR7], R12 ;  /* 0x0000000c11007988 */ /* 0x0001e20008000807 */
[----:B------:R-:W-:Y:S01]  /*48b0*/  LOP3.LUT R11, R17, 0x40, RZ, 0x3c, !PT ;  /* 0x00000040110b7812 */ /* 0x000fe200078e3cff */
[C---:B------:R-:W-:Y:S01]  /*48c0*/  FFMA.FTZ R5, R6.reuse, R5, -0.36067417263984680176 ;  /* 0xbeb8aa4906057423 */ /* 0x040fe20000010005 */
[C---:B------:R-:W-:Y:S01]  /*48d0*/  FFMA.FTZ R4, R3.reuse, R4, 0.20512372255325317383 ;  /* 0x3e520bf403047423 */ /* 0x040fe20000010004 */
[----:B------:R-:W-:Y:S01]  /*48e0*/  STS [R17+UR7+0x80], R8 ;  /* 0x0000800811007988 */ /* 0x000fe20008000807 */
[----:B------:R-:W1:Y:S01]  /*48f0*/  LDC R14, c[0x0][0x278] ;  /* 0x00009e00ff0e7b82 */ /* 0x000e620000000800 */
[----:B------:R-:W-:Y:S01]  /*4900*/  FFMA.FTZ R5, R6, R5, 0.48089820146560668945 ;  /* 0x3ef6384a06057423 */ /* 0x000fe20000010005 */
[C---:B------:R-:W-:Y:S01]  /*4910*/  FFMA.FTZ R4, R3.reuse, R4, -0.24046532809734344482 ;  /* 0xbe763c8b03047423 */ /* 0x040fe20000010004 */
[----:B------:R-:W-:Y:S01]  /*4920*/  STS [R11+UR7+0x100], R10 ;  /* 0x0001000a0b007988 */ /* 0x000fe20008000807 */
[----:B------:R-:W-:Y:S01]  /*4930*/  ISETP.GE.U32.AND P3, PT, R18, 0x7f800000, PT ;  /* 0x7f8000001200780c */ /* 0x000fe20003f66070 */
[C---:B------:R-:W-:Y:S01]  /*4940*/  FFMA.FTZ R5, R6.reuse, R5, -0.72134751081466674805 ;  /* 0xbf38aa3b06057423 */ /* 0x040fe20000010005 */
[C---:B------:R-:W-:Y:S01]  /*4950*/  FFMA.FTZ R4, R3.reuse, R4, 0.28857114911079406738 ;  /* 0x3e93bf9903047423 */ /* 0x040fe20000010004 */
[----:B------:R2:W-:Y:S01]  /*4960*/  STS [R11+UR7+0x180], R9 ;  /* 0x000180090b007988 */ /* 0x0005e20008000807 */
[----:B0-----:R-:W0:Y:S01]  /*4970*/  LDC.64 R12, c[0x0][0x228] ;  /* 0x00008a00ff0c7b82 */ /* 0x001e220000000a00 */
[----:B------:R-:W-:Y:S01]  /*4980*/  FMUL R5, R6, R5 ;  /* 0x0000000506057220 */ /* 0x000fe20000400000 */
[----:B------:R-:W-:-:S06]  /*4990*/  FFMA.FTZ R4, R3, R4, -0.36067417263984680176 ;  /* 0xbeb8aa4903047423 */ /* 0x000fcc0000010004 */
[----:B------:R-:W-:Y:S01]  /*49a0*/  BAR.SYNC.DEFER_BLOCKING 0x0 ;  /* 0x0000000000007b1d */ /* 0x000fe20000010000 */
[----:B------:R-:W-:Y:S01]  /*49b0*/  ISETP.GE.U32.AND P1, PT, R35, 0x7f800000, PT ;  /* 0x7f8000002300780c */ /* 0x000fe20003f26070 */
[----:B------:R-:W-:Y:S01]  /*49c0*/  FMUL R5, R6, R5 ;  /* 0x0000000506057220 */ /* 0x000fe20000400000 */
[C---:B------:R-:W-:Y:S01]  /*49d0*/  FFMA.FTZ R4, R3.reuse, R4, 0.48089820146560668945 ;  /* 0x3ef6384a03047423 */ /* 0x040fe20000010004 */
[----:B------:R-:W-:Y:S02]  /*49e0*/  FSETP.NEU.AND P2, PT, R18, RZ, PT ;  /* 0x000000ff1200720b */ /* 0x000fe40003f4d000 */
[----:B------:R-:W-:Y:S01]  /*49f0*/  FFMA.FTZ R6, R6, 1.4426950216293334961, R5 ;  /* 0x3fb8aa3b06067823 */ /* 0x000fe20000010005 */
[----:B------:R-:W-:Y:S01]  /*4a00*/  FFMA.FTZ R4, R3, R4, -0.72134751081466674805 ;  /* 0xbf38aa3b03047423 */ /* 0x000fe20000010004 */
[----:B------:R-:W-:Y:S01]  /*4a10*/  LOP3.LUT R5, R16, 0x4, RZ, 0x3c, !PT ;  /* 0x0000000410057812 */ /* 0x000fe200078e3cff */
[----:B------:R-:W-:Y:S01]  /*4a20*/  ULDC.64 UR4, c[0x0][0x270] ;  /* 0x00009c0000047ab9 */ /* 0x000fe20000000a00 */
[----:B--2---:R-:W-:Y:S01]  /*4a30*/  FADD R11, R7, R6 ;  /* 0x00000006070b7221 */ /* 0x004fe20000000000 */
[----:B------:R-:W-:Y:S01]  /*4a40*/  FMUL R4, R3, R4 ;  /* 0x0000000403047220 */ /* 0x000fe20000400000 */
[----:B------:R-:W-:Y:S01]  /*4a50*/  UIMAD UR4, UR6, UR4, URZ ;  /* 0x00000004060472a4 */ /* 0x000fe2000f8e023f */
[----:B------:R-:W-:Y:S01]  /*4a60*/  SHF.R.U32.HI R7, RZ, 0x5, R20 ;  /* 0x00000005ff077819 */ /* 0x000fe20000011614 */
[----:B------:R-:W-:-:S02]  /*4a70*/  @P1 IMAD.MOV.U32 R6, RZ, RZ, 0x7f800000 ;  /* 0x7f800000ff061424 */ /* 0x000fc400078e00ff */
[----:B------:R-:W-:Y:S01]  /*4a80*/  FMUL R4, R3, R4 ;  /* 0x0000000403047220 */ /* 0x000fe20000400000 */
[----:B------:R-:W-:Y:S01]  /*4a90*/  USHF.L.U32 UR8, UR4, 0x1, URZ ;  /* 0x0000000104087899 */ /* 0x000fe2000800063f */
[----:B------:R-:W-:Y:S01]  /*4aa0*/  SGXT.U32 R7, R7, 0x2 ;  /* 0x000000020707781a */ /* 0x000fe20000000000 */
[----:B------:R-:W-:Y:S01]  /*4ab0*/  @P1 FFMA.FTZ R11, R35, R6, +INF ;  /* 0x7f800000230b1423 */ /* 0x000fe20000010006 */
[----:B------:R-:W-:Y:S01]  /*4ac0*/  FFMA.FTZ R3, R3, 1.4426950216293334961, R4 ;  /* 0x3fb8aa3b03037823 */ /* 0x000fe20000010004 */
[----:B------:R-:W-:Y:S02]  /*4ad0*/  LOP3.LUT R4, R22, 0x38, RZ, 0xc0, !PT ;  /* 0x0000003816047812 */ /* 0x000fe400078ec0ff */
[----:B------:R-:W-:Y:S01]  /*4ae0*/  LOP3.LUT P0, RZ, R20, 0x60, RZ, 0xc0, !PT ;  /* 0x0000006014ff7812 */ /* 0x000fe2000780c0ff */
[----:B------:R-:W-:Y:S01]  /*4af0*/  FADD R10, R2, R3 ;  /* 0x00000003020a7221 */ /* 0x000fe20000000000 */
[----:B------:R-:W2:Y:S01]  /*4b00*/  LDS R15, [R16+UR7] ;  /* 0x00000007100f7984 */ /* 0x000ea20008000800 */
[----:B------:R-:W-:Y:S01]  /*4b10*/  IMAD R2, R0, UR5, RZ ;  /* 0x0000000500027c24 */ /* 0x000fe2000f8e02ff */
[----:B------:R-:W-:Y:S01]  /*4b20*/  UIMAD.WIDE UR4, UR4, 0x2, URZ ;  /* 0x00000002040478a5 */ /* 0x000fe2000f8e023f */
[----:B------:R-:W-:Y:S01]  /*4b30*/  IMAD.IADD R21, R4, 0x1, R21 ;  /* 0x0000000104157824 */ /* 0x000fe200078e0215 */
[----:B------:R3:W4:Y:S01]  /*4b40*/  LDS R17, [R5+UR7] ;  /* 0x0000000705117984 */ /* 0x0007220008000800 */
[----:B------:R-:W-:-:S02]  /*4b50*/  IMAD.SHL.U32 R3, R2, 0x2, RZ ;  /* 0x0000000202037824 */ /* 0x000fc400078e00ff */
[----:B------:R-:W-:Y:S02]  /*4b60*/  IMAD.HI R2, R2, 0x2, RZ ;  /* 0x0000000202027827 */ /* 0x000fe400078e02ff */
[----:B------:R-:W-:Y:S02]  /*4b70*/  ULDC UR4, c[0x0][0x27c] ;  /* 0x00009f0000047ab9 */ /* 0x000fe40000000800 */
[----:B-1----:R-:W-:Y:S01]  /*4b80*/  IMAD R4, R7, R14, RZ ;  /* 0x0000000e07047224 */ /* 0x002fe200078e02ff */
[----:B------:R-:W-:Y:S01]  /*4b90*/  UIMAD UR4, UR6, UR4, URZ ;  /* 0x00000004060472a4 */ /* 0x000fe2000f8e023f */
[----:B---3--:R-:W-:-:S03]  /*4ba0*/  @P3 IMAD.MOV.U32 R5, RZ, RZ, 0x7f800000 ;  /* 0x7f800000ff053424 */ /* 0x008fc600078e00ff */
[----:B------:R-:W-:Y:S01]  /*4bb0*/  USHF.L.U32 UR6, UR4, 0x2, URZ ;  /* 0x0000000204067899 */ /* 0x000fe2000800063f */
[----:B------:R-:W-:Y:S01]  /*4bc0*/  @P3 FFMA.FTZ R10, R18, R5, +INF ;  /* 0x7f800000120a3423 */ /* 0x000fe20000010005 */
[----:B0-----:R-:W-:Y:S01]  /*4bd0*/  IADD3 R8, P3, P4, R3, UR8, R12 ;  /* 0x0000000803087c10 */ /* 0x001fe2000fc7e00c */
[----:B------:R-:W-:Y:S01]  /*4be0*/  IMAD R5, R14, 0x4, R4 ;  /* 0x000000040e057824 */ /* 0x000fe200078e0204 */
[----:B------:R-:W0:Y:S02]  /*4bf0*/  LDC.64 R18, c[0x0][0x230] ;  /* 0x00008c00ff127b82 */ /* 0x000e240000000a00 */
[----:B------:R-:W-:Y:S01]  /*4c00*/  IADD3.X R12, R2, UR5, R13, P3, P4 ;  /* 0x00000005020c7c10 */ /* 0x000fe20009fe840d */
[----:B------:R-:W-:Y:S01]  /*4c10*/  IMAD R7, R14, 0x4, R5 ;  /* 0x000000040e077824 */ /* 0x000fe200078e0205 */
[----:B------:R-:W-:Y:S01]  /*4c20*/  LEA R2, P4, R4, R8, 0x1 ;  /* 0x0000000804027211 */ /* 0x000fe200078808ff */
[----:B------:R-:W-:Y:S01]  /*4c30*/  UIMAD.WIDE UR4, UR4, 0x4, URZ ;  /* 0x00000004040478a5 */ /* 0x000fe2000f8e023f */
[----:B------:R-:W-:Y:S01]  /*4c40*/  FSETP.NEU.AND P3, PT, R35, RZ, PT ;  /* 0x000000ff2300720b */ /* 0x000fe20003f6d000 */
[----:B------:R-:W-:Y:S01]  /*4c50*/  IMAD R9, R14, 0x4, R7 ;  /* 0x000000040e097824 */ /* 0x000fe200078e0207 */
[----:B------:R-:W-:-:S02]  /*4c60*/  LEA.HI.X.SX32 R3, R4, R12, 0x1, P4 ;  /* 0x0000000c04037211 */ /* 0x000fc400020f0eff */
[-C--:B------:R-:W-:Y:S02]  /*4c70*/  LEA R4, P1, R5, R8.reuse, 0x1 ;  /* 0x0000000805047211 */ /* 0x080fe400078208ff */
[----:B------:R-:W-:Y:S02]  /*4c80*/  LEA R6, P4, R7, R8, 0x1 ;  /* 0x0000000807067211 */ /* 0x000fe400078808ff */
[-C--:B------:R-:W-:Y:S02]  /*4c90*/  LEA.HI.X.SX32 R5, R5, R12.reuse, 0x1, P1 ;  /* 0x0000000c05057211 */ /* 0x080fe400008f0eff */
[----:B------:R-:W-:Y:S02]  /*4ca0*/  LEA.HI.X.SX32 R7, R7, R12, 0x1, P4 ;  /* 0x0000000c07077211 */ /* 0x000fe400020f0eff */
[----:B------:R-:W-:Y:S01]  /*4cb0*/  LEA R8, P5, R9, R8, 0x1 ;  /* 0x0000000809087211 */ /* 0x000fe200078a08ff */
[----:B--2---:R1:W-:Y:S01]  /*4cc0*/  STG.E.U16 desc[UR10][R2.64], R15 ;  /* 0x0000000f02007986 */ /* 0x0043e2000c10150a */
[----:B------:R-:W-:-:S02]  /*4cd0*/  FSEL R13, R10, -INF , P2 ;  /* 0xff8000000a0d7808 */ /* 0x000fc40001000000 */
[----:B------:R-:W-:Y:S01]  /*4ce0*/  LEA.HI.X.SX32 R9, R9, R12, 0x1, P5 ;  /* 0x0000000c09097211 */ /* 0x000fe200028f0eff */
[----:B----4-:R2:W-:Y:S01]  /*4cf0*/  STG.E.U16 desc[UR10][R4.64], R17 ;  /* 0x0000001104007986 */ /* 0x0105e2000c10150a */
[----:B------:R-:W-:Y:S01]  /*4d00*/  FSEL R10, R11, -INF , P3 ;  /* 0xff8000000b0a7808 */ /* 0x000fe20001800000 */
[----:B------:R-:W-:-:S04]  /*4d10*/  FFMA R32, R13, 0.69314718246459960938, R32 ;  /* 0x3f3172180d207823 */ /* 0x000fc80000000020 */
[----:B------:R-:W-:Y:S01]  /*4d20*/  FFMA R33, R10, 0.69314718246459960938, R33 ;  /* 0x3f3172180a217823 */ /* 0x000fe20000000021 */
[C---:B-1----:R-:W-:Y:S02]  /*4d30*/  IMAD.SHL.U32 R3, R0.reuse, 0x4, RZ ;  /* 0x0000000400037824 */ /* 0x042fe400078e00ff */
[----:B------:R-:W-:Y:S01]  /*4d40*/  IMAD.HI R0, R0, 0x4, RZ ;  /* 0x0000000400007827 */ /* 0x000fe200078e02ff */
[----:B--2---:R-:W-:Y:S02]  /*4d50*/  PRMT R5, R15, 0x7632, R5 ;  /* 0x000076320f057816 */ /* 0x004fe40000000005 */
[----:B------:R-:W-:Y:S02]  /*4d60*/  LOP3.LUT R4, R24, 0x78, RZ, 0xc0, !PT ;  /* 0x0000007818047812 */ /* 0x000fe400078ec0ff */
[----:B0-----:R-:W-:Y:S01]  /*4d70*/  IADD3 R2, P1, P2, R3, UR6, R18 ;  /* 0x0000000603027c10 */ /* 0x001fe2000fa3e012 */
[----:B------:R0:W-:Y:S03]  /*4d80*/  STG.E.U16 desc[UR10][R6.64], R5 ;  /* 0x0000000506007986 */ /* 0x0001e6000c10150a */
[----:B------:R-:W-:-:S02]  /*4d90*/  IADD3.X R3, R0, UR5, R19, P1, P2 ;  /* 0x0000000500037c10 */ /* 0x000fc40008fe4413 */
[----:B0-----:R-:W-:-:S05]  /*4da0*/  PRMT R7, R17, 0x7632, R7 ;  /* 0x0000763211077816 */ /* 0x001fca0000000007 */
[----:B------:R0:W-:Y:S01]  /*4db0*/  STG.E.U16 desc[UR10][R8.64], R7 ;  /* 0x0000000708007986 */ /* 0x0001e2000c10150a */
[----:B------:R-:W-:Y:S06]  /*4dc0*/  BAR.SYNC.DEFER_BLOCKING 0x0 ;  /* 0x0000000000007b1d */ /* 0x000fec0000010000 */
[----:B------:R0:W-:Y:S02]  /*4dd0*/  STS.64 [R4+UR7], R32 ;  /* 0x0000002004007988 */ /* 0x0001e40008000a07 */
[----:B------:R-:W-:Y:S06]  /*4de0*/  BAR.SYNC.DEFER_BLOCKING 0x0 ;  /* 0x0000000000007b1d */ /* 0x000fec0000010000 */
[----:B------:R-:W-:Y:S05]  /*4df0*/  @P0 EXIT ;  /* 0x000000000000094d */ /* 0x000fea0003800000 */
[----:B------:R-:W1:Y:S04]  /*4e00*/  LDS R21, [R21] ;  /* 0x0000000015157984 */ /* 0x000e680000000800 */
[----:B-1----:R-:W-:Y:S01]  /*4e10*/  STG.E desc[UR10][R2.64], R21 ;  /* 0x0000001502007986 */ /* 0x002fe2000c10190a */
[----:B------:R-:W-:Y:S05]  /*4e20*/  EXIT ;  /* 0x000000000000794d */ /* 0x000fea0003800000 */
.L_x_2:
[----:B------:R-:W-:-:S00]  /*4e30*/  BRA `(.L_x_2) ;  /* 0xfffffffc00fc7947 */ /* 0x000fc0000383ffff */
[----:B------:R-:W-:-:S00]  /*4e40*/  NOP ;  /* 0x0000000000007918 */ /* 0x000fc00000000000 */
        /* <DEDUP_REMOVED lines=11> */
.L_x_3:


//--------------------- .nv.global.init           --------------------------
	.section	.nv.global.init,"aw",@progbits
.nv.global.init:
	.type		_$_str,@object
	.size		_$_str,(.L_0 - _$_str)
_$_str:
        /*0000*/ 	.byte	0x5f, 0x5f, 0x43, 0x55, 0x44, 0x41, 0x5f, 0x46, 0x54, 0x5a, 0x00
.L_0:


//--------------------- .nv.shared.attn_fwd       --------------------------
	.section	.nv.shared.attn_fwd,"aw",@nobits
	.sectionflags	@""
	.align	16
	.zero		1024


//--------------------- .nv.shared.reserved.0     --------------------------
	.section	.nv.shared.reserved.0,"aw",@nobits
	.weak		__nv_reservedSMEM_offset_0_alias
	.size		__nv_reservedSMEM_offset_0_alias, 0, 0
	.other		__nv_reservedSMEM_offset_0_alias,@"STO_CUDA_RESERVED_SHARED STV_DEFAULT"
__nv_reservedSMEM_offset_0_alias:
	.zero		0


//--------------------- .nv.constant0.attn_fwd    --------------------------
	.section	.nv.constant0.attn_fwd,"a",@progbits
	.sectionflags	@""
	.align	4
.nv.constant0.attn_fwd:
	.zero		664


//--------------------- SYMBOLS --------------------------

	.type		.nv.reservedSmem.offset0,@object
	.size		.nv.reservedSmem.offset0,0x4
